//
// Generated by NVIDIA NVVM Compiler
//
// Compiler Build ID: CL-36424714
// Cuda compilation tools, release 13.0, V13.0.88
// Based on NVVM 20.0.0
//

.version 9.0
.target sm_100
.address_size 64

	// .globl	_Z20calculate_md5_kerneljPKjS0_PKhPh

.visible .entry _Z20calculate_md5_kerneljPKjS0_PKhPh(
	.param .u32 _Z20calculate_md5_kerneljPKjS0_PKhPh_param_0,
	.param .u64 .ptr .align 1 _Z20calculate_md5_kerneljPKjS0_PKhPh_param_1,
	.param .u64 .ptr .align 1 _Z20calculate_md5_kerneljPKjS0_PKhPh_param_2,
	.param .u64 .ptr .align 1 _Z20calculate_md5_kerneljPKjS0_PKhPh_param_3,
	.param .u64 .ptr .align 1 _Z20calculate_md5_kerneljPKjS0_PKhPh_param_4
)
{
	.local .align 8 .b8 	__local_depot0[168];
	.reg .b64 	%SP;
	.reg .b64 	%SPL;
	.reg .pred 	%p<24>;
	.reg .b16 	%rs<52>;
	.reg .b32 	%r<1988>;
	.reg .b64 	%rd<166>;

	mov.u64 	%SPL, __local_depot0;
	ld.param.u32 	%r56, [_Z20calculate_md5_kerneljPKjS0_PKhPh_param_0];
	ld.param.u64 	%rd48, [_Z20calculate_md5_kerneljPKjS0_PKhPh_param_1];
	ld.param.u64 	%rd45, [_Z20calculate_md5_kerneljPKjS0_PKhPh_param_2];
	ld.param.u64 	%rd46, [_Z20calculate_md5_kerneljPKjS0_PKhPh_param_3];
	ld.param.u64 	%rd47, [_Z20calculate_md5_kerneljPKjS0_PKhPh_param_4];
	cvta.to.global.u64 	%rd1, %rd48;
	add.u64 	%rd163, %SPL, 0;
	add.u64 	%rd3, %SPL, 72;
	mov.u32 	%r57, %ctaid.x;
	mov.u32 	%r58, %ntid.x;
	mov.u32 	%r59, %tid.x;
	mad.lo.s32 	%r1, %r57, %r58, %r59;
	setp.ge.u32 	%p1, %r1, %r56;
	@%p1 bra 	$L__BB0_38;
	setp.ne.s64 	%p2, %rd45, 0;
	@%p2 bra 	$L__BB0_39;
	setp.eq.s32 	%p3, %r1, 0;
	mov.b64 	%rd159, 0;
	@%p3 bra 	$L__BB0_15;
	and.b32  	%r2, %r1, 15;
	setp.lt.u32 	%p4, %r1, 16;
	mov.b64 	%rd159, 0;
	mov.b32 	%r1963, 0;
	@%p4 bra 	$L__BB0_6;
	and.b32  	%r1963, %r1, -16;
	neg.s32 	%r1962, %r1963;
	add.s64 	%rd149, %rd1, 32;
	mov.b64 	%rd159, 0;
$L__BB0_5:
	.pragma "nounroll";
	ld.global.u32 	%rd58, [%rd149+-32];
	add.s64 	%rd59, %rd159, %rd58;
	ld.global.u32 	%rd60, [%rd149+-28];
	add.s64 	%rd61, %rd59, %rd60;
	ld.global.u32 	%rd62, [%rd149+-24];
	add.s64 	%rd63, %rd61, %rd62;
	ld.global.u32 	%rd64, [%rd149+-20];
	add.s64 	%rd65, %rd63, %rd64;
	ld.global.u32 	%rd66, [%rd149+-16];
	add.s64 	%rd67, %rd65, %rd66;
	ld.global.u32 	%rd68, [%rd149+-12];
	add.s64 	%rd69, %rd67, %rd68;
	ld.global.u32 	%rd70, [%rd149+-8];
	add.s64 	%rd71, %rd69, %rd70;
	ld.global.u32 	%rd72, [%rd149+-4];
	add.s64 	%rd73, %rd71, %rd72;
	ld.global.u32 	%rd74, [%rd149];
	add.s64 	%rd75, %rd73, %rd74;
	ld.global.u32 	%rd76, [%rd149+4];
	add.s64 	%rd77, %rd75, %rd76;
	ld.global.u32 	%rd78, [%rd149+8];
	add.s64 	%rd79, %rd77, %rd78;
	ld.global.u32 	%rd80, [%rd149+12];
	add.s64 	%rd81, %rd79, %rd80;
	ld.global.u32 	%rd82, [%rd149+16];
	add.s64 	%rd83, %rd81, %rd82;
	ld.global.u32 	%rd84, [%rd149+20];
	add.s64 	%rd85, %rd83, %rd84;
	ld.global.u32 	%rd86, [%rd149+24];
	add.s64 	%rd87, %rd85, %rd86;
	ld.global.u32 	%rd88, [%rd149+28];
	add.s64 	%rd159, %rd87, %rd88;
	add.s32 	%r1962, %r1962, 16;
	add.s64 	%rd149, %rd149, 64;
	setp.ne.s32 	%p5, %r1962, 0;
	@%p5 bra 	$L__BB0_5;
$L__BB0_6:
	setp.eq.s32 	%p6, %r2, 0;
	@%p6 bra 	$L__BB0_15;
	and.b32  	%r8, %r1, 7;
	setp.lt.u32 	%p7, %r2, 8;
	@%p7 bra 	$L__BB0_9;
	mul.wide.u32 	%rd90, %r1963, 4;
	add.s64 	%rd91, %rd1, %rd90;
	ld.global.u32 	%rd92, [%rd91];
	add.s64 	%rd93, %rd159, %rd92;
	ld.global.u32 	%rd94, [%rd91+4];
	add.s64 	%rd95, %rd93, %rd94;
	ld.global.u32 	%rd96, [%rd91+8];
	add.s64 	%rd97, %rd95, %rd96;
	ld.global.u32 	%rd98, [%rd91+12];
	add.s64 	%rd99, %rd97, %rd98;
	ld.global.u32 	%rd100, [%rd91+16];
	add.s64 	%rd101, %rd99, %rd100;
	ld.global.u32 	%rd102, [%rd91+20];
	add.s64 	%rd103, %rd101, %rd102;
	ld.global.u32 	%rd104, [%rd91+24];
	add.s64 	%rd105, %rd103, %rd104;
	ld.global.u32 	%rd106, [%rd91+28];
	add.s64 	%rd159, %rd105, %rd106;
	add.s32 	%r1963, %r1963, 8;
$L__BB0_9:
	setp.eq.s32 	%p8, %r8, 0;
	@%p8 bra 	$L__BB0_15;
	and.b32  	%r11, %r1, 3;
	setp.lt.u32 	%p9, %r8, 4;
	@%p9 bra 	$L__BB0_12;
	mul.wide.u32 	%rd108, %r1963, 4;
	add.s64 	%rd109, %rd1, %rd108;
	ld.global.u32 	%rd110, [%rd109];
	add.s64 	%rd111, %rd159, %rd110;
	ld.global.u32 	%rd112, [%rd109+4];
	add.s64 	%rd113, %rd111, %rd112;
	ld.global.u32 	%rd114, [%rd109+8];
	add.s64 	%rd115, %rd113, %rd114;
	ld.global.u32 	%rd116, [%rd109+12];
	add.s64 	%rd159, %rd115, %rd116;
	add.s32 	%r1963, %r1963, 4;
$L__BB0_12:
	setp.eq.s32 	%p10, %r11, 0;
	@%p10 bra 	$L__BB0_15;
	mul.wide.u32 	%rd117, %r1963, 4;
	add.s64 	%rd157, %rd1, %rd117;
	neg.s32 	%r1966, %r11;
$L__BB0_14:
	.pragma "nounroll";
	ld.global.u32 	%rd118, [%rd157];
	add.s64 	%rd159, %rd159, %rd118;
	add.s64 	%rd157, %rd157, 4;
	add.s32 	%r1966, %r1966, 1;
	setp.ne.s32 	%p11, %r1966, 0;
	@%p11 bra 	$L__BB0_14;
$L__BB0_15:
	mov.b32 	%r1980, -271733879;
	mov.b32 	%r1979, 1732584193;
	st.local.v2.u32 	[%rd3], {%r1979, %r1980};
	mov.b32 	%r1982, 271733878;
	mov.b32 	%r1981, -1732584194;
	st.local.v2.u32 	[%rd3+8], {%r1981, %r1982};
	mov.b32 	%r65, 0;
	st.local.u32 	[%rd3+80], %r65;
	cvta.to.global.u64 	%rd119, %rd46;
	add.s64 	%rd24, %rd119, %rd159;
	mul.wide.u32 	%rd120, %r1, 4;
	add.s64 	%rd121, %rd1, %rd120;
	ld.global.u32 	%r17, [%rd121];
	cvt.u64.u32 	%rd25, %r17;
	st.local.u64 	[%rd3+88], %rd25;
	setp.lt.u32 	%p12, %r17, 65;
	@%p12 bra 	$L__BB0_17;
	ld.global.u8 	%r66, [%rd24];
	ld.global.u8 	%rs1, [%rd24+1];
	mul.wide.u16 	%r67, %rs1, 256;
	or.b32  	%r68, %r67, %r66;
	ld.global.u8 	%r69, [%rd24+2];
	shl.b32 	%r70, %r69, 16;
	or.b32  	%r71, %r68, %r70;
	ld.global.u8 	%r72, [%rd24+3];
	shl.b32 	%r73, %r72, 24;
	or.b32  	%r74, %r71, %r73;
	ld.global.u8 	%r75, [%rd24+4];
	ld.global.u8 	%rs2, [%rd24+5];
	mul.wide.u16 	%r76, %rs2, 256;
	or.b32  	%r77, %r76, %r75;
	ld.global.u8 	%r78, [%rd24+6];
	shl.b32 	%r79, %r78, 16;
	or.b32  	%r80, %r77, %r79;
	ld.global.u8 	%r81, [%rd24+7];
	shl.b32 	%r82, %r81, 24;
	or.b32  	%r83, %r80, %r82;
	ld.global.u8 	%r84, [%rd24+8];
	ld.global.u8 	%rs3, [%rd24+9];
	mul.wide.u16 	%r85, %rs3, 256;
	or.b32  	%r86, %r85, %r84;
	ld.global.u8 	%r87, [%rd24+10];
	shl.b32 	%r88, %r87, 16;
	or.b32  	%r89, %r86, %r88;
	ld.global.u8 	%r90, [%rd24+11];
	shl.b32 	%r91, %r90, 24;
	or.b32  	%r92, %r89, %r91;
	ld.global.u8 	%r93, [%rd24+12];
	ld.global.u8 	%rs4, [%rd24+13];
	mul.wide.u16 	%r94, %rs4, 256;
	or.b32  	%r95, %r94, %r93;
	ld.global.u8 	%r96, [%rd24+14];
	shl.b32 	%r97, %r96, 16;
	or.b32  	%r98, %r95, %r97;
	ld.global.u8 	%r99, [%rd24+15];
	shl.b32 	%r100, %r99, 24;
	or.b32  	%r101, %r98, %r100;
	ld.global.u8 	%r102, [%rd24+16];
	ld.global.u8 	%rs5, [%rd24+17];
	mul.wide.u16 	%r103, %rs5, 256;
	or.b32  	%r104, %r103, %r102;
	ld.global.u8 	%r105, [%rd24+18];
	shl.b32 	%r106, %r105, 16;
	or.b32  	%r107, %r104, %r106;
	ld.global.u8 	%r108, [%rd24+19];
	shl.b32 	%r109, %r108, 24;
	or.b32  	%r110, %r107, %r109;
	ld.global.u8 	%r111, [%rd24+20];
	ld.global.u8 	%rs6, [%rd24+21];
	mul.wide.u16 	%r112, %rs6, 256;
	or.b32  	%r113, %r112, %r111;
	ld.global.u8 	%r114, [%rd24+22];
	shl.b32 	%r115, %r114, 16;
	or.b32  	%r116, %r113, %r115;
	ld.global.u8 	%r117, [%rd24+23];
	shl.b32 	%r118, %r117, 24;
	or.b32  	%r119, %r116, %r118;
	ld.global.u8 	%r120, [%rd24+24];
	ld.global.u8 	%rs7, [%rd24+25];
	mul.wide.u16 	%r121, %rs7, 256;
	or.b32  	%r122, %r121, %r120;
	ld.global.u8 	%r123, [%rd24+26];
	shl.b32 	%r124, %r123, 16;
	or.b32  	%r125, %r122, %r124;
	ld.global.u8 	%r126, [%rd24+27];
	shl.b32 	%r127, %r126, 24;
	or.b32  	%r128, %r125, %r127;
	ld.global.u8 	%r129, [%rd24+28];
	ld.global.u8 	%rs8, [%rd24+29];
	mul.wide.u16 	%r130, %rs8, 256;
	or.b32  	%r131, %r130, %r129;
	ld.global.u8 	%r132, [%rd24+30];
	shl.b32 	%r133, %r132, 16;
	or.b32  	%r134, %r131, %r133;
	ld.global.u8 	%r135, [%rd24+31];
	shl.b32 	%r136, %r135, 24;
	or.b32  	%r137, %r134, %r136;
	ld.global.u8 	%r138, [%rd24+32];
	ld.global.u8 	%rs9, [%rd24+33];
	mul.wide.u16 	%r139, %rs9, 256;
	or.b32  	%r140, %r139, %r138;
	ld.global.u8 	%r141, [%rd24+34];
	shl.b32 	%r142, %r141, 16;
	or.b32  	%r143, %r140, %r142;
	ld.global.u8 	%r144, [%rd24+35];
	shl.b32 	%r145, %r144, 24;
	or.b32  	%r146, %r143, %r145;
	ld.global.u8 	%r147, [%rd24+36];
	ld.global.u8 	%rs10, [%rd24+37];
	mul.wide.u16 	%r148, %rs10, 256;
	or.b32  	%r149, %r148, %r147;
	ld.global.u8 	%r150, [%rd24+38];
	shl.b32 	%r151, %r150, 16;
	or.b32  	%r152, %r149, %r151;
	ld.global.u8 	%r153, [%rd24+39];
	shl.b32 	%r154, %r153, 24;
	or.b32  	%r155, %r152, %r154;
	ld.global.u8 	%r156, [%rd24+40];
	ld.global.u8 	%rs11, [%rd24+41];
	mul.wide.u16 	%r157, %rs11, 256;
	or.b32  	%r158, %r157, %r156;
	ld.global.u8 	%r159, [%rd24+42];
	shl.b32 	%r160, %r159, 16;
	or.b32  	%r161, %r158, %r160;
	ld.global.u8 	%r162, [%rd24+43];
	shl.b32 	%r163, %r162, 24;
	or.b32  	%r164, %r161, %r163;
	ld.global.u8 	%r165, [%rd24+44];
	ld.global.u8 	%rs12, [%rd24+45];
	mul.wide.u16 	%r166, %rs12, 256;
	or.b32  	%r167, %r166, %r165;
	ld.global.u8 	%r168, [%rd24+46];
	shl.b32 	%r169, %r168, 16;
	or.b32  	%r170, %r167, %r169;
	ld.global.u8 	%r171, [%rd24+47];
	shl.b32 	%r172, %r171, 24;
	or.b32  	%r173, %r170, %r172;
	ld.global.u8 	%r174, [%rd24+48];
	ld.global.u8 	%rs13, [%rd24+49];
	mul.wide.u16 	%r175, %rs13, 256;
	or.b32  	%r176, %r175, %r174;
	ld.global.u8 	%r177, [%rd24+50];
	shl.b32 	%r178, %r177, 16;
	or.b32  	%r179, %r176, %r178;
	ld.global.u8 	%r180, [%rd24+51];
	shl.b32 	%r181, %r180, 24;
	or.b32  	%r182, %r179, %r181;
	ld.global.u8 	%r183, [%rd24+52];
	ld.global.u8 	%rs14, [%rd24+53];
	mul.wide.u16 	%r184, %rs14, 256;
	or.b32  	%r185, %r184, %r183;
	ld.global.u8 	%r186, [%rd24+54];
	shl.b32 	%r187, %r186, 16;
	or.b32  	%r188, %r185, %r187;
	ld.global.u8 	%r189, [%rd24+55];
	shl.b32 	%r190, %r189, 24;
	or.b32  	%r191, %r188, %r190;
	ld.global.u8 	%r192, [%rd24+56];
	ld.global.u8 	%rs15, [%rd24+57];
	mul.wide.u16 	%r193, %rs15, 256;
	or.b32  	%r194, %r193, %r192;
	ld.global.u8 	%r195, [%rd24+58];
	shl.b32 	%r196, %r195, 16;
	or.b32  	%r197, %r194, %r196;
	ld.global.u8 	%r198, [%rd24+59];
	shl.b32 	%r199, %r198, 24;
	or.b32  	%r200, %r197, %r199;
	ld.global.u8 	%r201, [%rd24+60];
	ld.global.u8 	%rs16, [%rd24+61];
	mul.wide.u16 	%r202, %rs16, 256;
	or.b32  	%r203, %r202, %r201;
	ld.global.u8 	%r204, [%rd24+62];
	shl.b32 	%r205, %r204, 16;
	or.b32  	%r206, %r203, %r205;
	ld.global.u8 	%r207, [%rd24+63];
	shl.b32 	%r208, %r207, 24;
	or.b32  	%r209, %r206, %r208;
	add.s32 	%r210, %r74, -680876937;
	shf.l.wrap.b32 	%r211, %r210, %r210, 7;
	add.s32 	%r212, %r211, -271733879;
	and.b32  	%r213, %r212, 2004318071;
	xor.b32  	%r214, %r213, -1732584194;
	add.s32 	%r215, %r83, %r214;
	add.s32 	%r216, %r215, -117830708;
	shf.l.wrap.b32 	%r217, %r216, %r216, 12;
	add.s32 	%r218, %r217, %r212;
	xor.b32  	%r219, %r212, -271733879;
	and.b32  	%r220, %r218, %r219;
	xor.b32  	%r221, %r220, -271733879;
	add.s32 	%r222, %r92, %r221;
	add.s32 	%r223, %r222, -1126478375;
	shf.l.wrap.b32 	%r224, %r223, %r223, 17;
	add.s32 	%r225, %r224, %r218;
	xor.b32  	%r226, %r218, %r212;
	and.b32  	%r227, %r225, %r226;
	xor.b32  	%r228, %r227, %r212;
	add.s32 	%r229, %r101, %r228;
	add.s32 	%r230, %r229, -1316259209;
	shf.l.wrap.b32 	%r231, %r230, %r230, 22;
	add.s32 	%r232, %r231, %r225;
	xor.b32  	%r233, %r225, %r218;
	and.b32  	%r234, %r232, %r233;
	xor.b32  	%r235, %r234, %r218;
	add.s32 	%r236, %r211, %r110;
	add.s32 	%r237, %r236, %r235;
	add.s32 	%r238, %r237, -448152776;
	shf.l.wrap.b32 	%r239, %r238, %r238, 7;
	add.s32 	%r240, %r239, %r232;
	xor.b32  	%r241, %r232, %r225;
	and.b32  	%r242, %r240, %r241;
	xor.b32  	%r243, %r242, %r225;
	add.s32 	%r244, %r119, %r218;
	add.s32 	%r245, %r244, %r243;
	add.s32 	%r246, %r245, 1200080426;
	shf.l.wrap.b32 	%r247, %r246, %r246, 12;
	add.s32 	%r248, %r247, %r240;
	xor.b32  	%r249, %r240, %r232;
	and.b32  	%r250, %r248, %r249;
	xor.b32  	%r251, %r250, %r232;
	add.s32 	%r252, %r128, %r225;
	add.s32 	%r253, %r252, %r251;
	add.s32 	%r254, %r253, -1473231341;
	shf.l.wrap.b32 	%r255, %r254, %r254, 17;
	add.s32 	%r256, %r255, %r248;
	xor.b32  	%r257, %r248, %r240;
	and.b32  	%r258, %r256, %r257;
	xor.b32  	%r259, %r258, %r240;
	add.s32 	%r260, %r137, %r232;
	add.s32 	%r261, %r260, %r259;
	add.s32 	%r262, %r261, -45705983;
	shf.l.wrap.b32 	%r263, %r262, %r262, 22;
	add.s32 	%r264, %r263, %r256;
	xor.b32  	%r265, %r256, %r248;
	and.b32  	%r266, %r264, %r265;
	xor.b32  	%r267, %r266, %r248;
	add.s32 	%r268, %r146, %r240;
	add.s32 	%r269, %r268, %r267;
	add.s32 	%r270, %r269, 1770035416;
	shf.l.wrap.b32 	%r271, %r270, %r270, 7;
	add.s32 	%r272, %r271, %r264;
	xor.b32  	%r273, %r264, %r256;
	and.b32  	%r274, %r272, %r273;
	xor.b32  	%r275, %r274, %r256;
	add.s32 	%r276, %r155, %r248;
	add.s32 	%r277, %r276, %r275;
	add.s32 	%r278, %r277, -1958414417;
	shf.l.wrap.b32 	%r279, %r278, %r278, 12;
	add.s32 	%r280, %r279, %r272;
	xor.b32  	%r281, %r272, %r264;
	and.b32  	%r282, %r280, %r281;
	xor.b32  	%r283, %r282, %r264;
	add.s32 	%r284, %r164, %r256;
	add.s32 	%r285, %r284, %r283;
	add.s32 	%r286, %r285, -42063;
	shf.l.wrap.b32 	%r287, %r286, %r286, 17;
	add.s32 	%r288, %r287, %r280;
	xor.b32  	%r289, %r280, %r272;
	and.b32  	%r290, %r288, %r289;
	xor.b32  	%r291, %r290, %r272;
	add.s32 	%r292, %r173, %r264;
	add.s32 	%r293, %r292, %r291;
	add.s32 	%r294, %r293, -1990404162;
	shf.l.wrap.b32 	%r295, %r294, %r294, 22;
	add.s32 	%r296, %r295, %r288;
	xor.b32  	%r297, %r288, %r280;
	and.b32  	%r298, %r296, %r297;
	xor.b32  	%r299, %r298, %r280;
	add.s32 	%r300, %r182, %r272;
	add.s32 	%r301, %r300, %r299;
	add.s32 	%r302, %r301, 1804603682;
	shf.l.wrap.b32 	%r303, %r302, %r302, 7;
	add.s32 	%r304, %r303, %r296;
	xor.b32  	%r305, %r296, %r288;
	and.b32  	%r306, %r304, %r305;
	xor.b32  	%r307, %r306, %r288;
	add.s32 	%r308, %r191, %r280;
	add.s32 	%r309, %r308, %r307;
	add.s32 	%r310, %r309, -40341101;
	shf.l.wrap.b32 	%r311, %r310, %r310, 12;
	add.s32 	%r312, %r311, %r304;
	xor.b32  	%r313, %r304, %r296;
	and.b32  	%r314, %r312, %r313;
	xor.b32  	%r315, %r314, %r296;
	add.s32 	%r316, %r200, %r288;
	add.s32 	%r317, %r316, %r315;
	add.s32 	%r318, %r317, -1502002290;
	shf.l.wrap.b32 	%r319, %r318, %r318, 17;
	add.s32 	%r320, %r319, %r312;
	xor.b32  	%r321, %r312, %r304;
	and.b32  	%r322, %r320, %r321;
	xor.b32  	%r323, %r322, %r304;
	add.s32 	%r324, %r209, %r296;
	add.s32 	%r325, %r324, %r323;
	add.s32 	%r326, %r325, 1236535329;
	shf.l.wrap.b32 	%r327, %r326, %r326, 22;
	add.s32 	%r328, %r327, %r320;
	xor.b32  	%r329, %r328, %r320;
	and.b32  	%r330, %r329, %r312;
	xor.b32  	%r331, %r330, %r320;
	add.s32 	%r332, %r83, %r304;
	add.s32 	%r333, %r332, %r331;
	add.s32 	%r334, %r333, -165796510;
	shf.l.wrap.b32 	%r335, %r334, %r334, 5;
	add.s32 	%r336, %r335, %r328;
	xor.b32  	%r337, %r336, %r328;
	and.b32  	%r338, %r337, %r320;
	xor.b32  	%r339, %r338, %r328;
	add.s32 	%r340, %r128, %r312;
	add.s32 	%r341, %r340, %r339;
	add.s32 	%r342, %r341, -1069501632;
	shf.l.wrap.b32 	%r343, %r342, %r342, 9;
	add.s32 	%r344, %r343, %r336;
	xor.b32  	%r345, %r344, %r336;
	and.b32  	%r346, %r345, %r328;
	xor.b32  	%r347, %r346, %r336;
	add.s32 	%r348, %r173, %r320;
	add.s32 	%r349, %r348, %r347;
	add.s32 	%r350, %r349, 643717713;
	shf.l.wrap.b32 	%r351, %r350, %r350, 14;
	add.s32 	%r352, %r351, %r344;
	xor.b32  	%r353, %r352, %r344;
	and.b32  	%r354, %r353, %r336;
	xor.b32  	%r355, %r354, %r344;
	add.s32 	%r356, %r74, %r328;
	add.s32 	%r357, %r356, %r355;
	add.s32 	%r358, %r357, -373897302;
	shf.l.wrap.b32 	%r359, %r358, %r358, 20;
	add.s32 	%r360, %r359, %r352;
	xor.b32  	%r361, %r360, %r352;
	and.b32  	%r362, %r361, %r344;
	xor.b32  	%r363, %r362, %r352;
	add.s32 	%r364, %r119, %r336;
	add.s32 	%r365, %r364, %r363;
	add.s32 	%r366, %r365, -701558691;
	shf.l.wrap.b32 	%r367, %r366, %r366, 5;
	add.s32 	%r368, %r367, %r360;
	xor.b32  	%r369, %r368, %r360;
	and.b32  	%r370, %r369, %r352;
	xor.b32  	%r371, %r370, %r360;
	add.s32 	%r372, %r164, %r344;
	add.s32 	%r373, %r372, %r371;
	add.s32 	%r374, %r373, 38016083;
	shf.l.wrap.b32 	%r375, %r374, %r374, 9;
	add.s32 	%r376, %r375, %r368;
	xor.b32  	%r377, %r376, %r368;
	and.b32  	%r378, %r377, %r360;
	xor.b32  	%r379, %r378, %r368;
	add.s32 	%r380, %r209, %r352;
	add.s32 	%r381, %r380, %r379;
	add.s32 	%r382, %r381, -660478335;
	shf.l.wrap.b32 	%r383, %r382, %r382, 14;
	add.s32 	%r384, %r383, %r376;
	xor.b32  	%r385, %r384, %r376;
	and.b32  	%r386, %r385, %r368;
	xor.b32  	%r387, %r386, %r376;
	add.s32 	%r388, %r110, %r360;
	add.s32 	%r389, %r388, %r387;
	add.s32 	%r390, %r389, -405537848;
	shf.l.wrap.b32 	%r391, %r390, %r390, 20;
	add.s32 	%r392, %r391, %r384;
	xor.b32  	%r393, %r392, %r384;
	and.b32  	%r394, %r393, %r376;
	xor.b32  	%r395, %r394, %r384;
	add.s32 	%r396, %r155, %r368;
	add.s32 	%r397, %r396, %r395;
	add.s32 	%r398, %r397, 568446438;
	shf.l.wrap.b32 	%r399, %r398, %r398, 5;
	add.s32 	%r400, %r399, %r392;
	xor.b32  	%r401, %r400, %r392;
	and.b32  	%r402, %r401, %r384;
	xor.b32  	%r403, %r402, %r392;
	add.s32 	%r404, %r200, %r376;
	add.s32 	%r405, %r404, %r403;
	add.s32 	%r406, %r405, -1019803690;
	shf.l.wrap.b32 	%r407, %r406, %r406, 9;
	add.s32 	%r408, %r407, %r400;
	xor.b32  	%r409, %r408, %r400;
	and.b32  	%r410, %r409, %r392;
	xor.b32  	%r411, %r410, %r400;
	add.s32 	%r412, %r101, %r384;
	add.s32 	%r413, %r412, %r411;
	add.s32 	%r414, %r413, -187363961;
	shf.l.wrap.b32 	%r415, %r414, %r414, 14;
	add.s32 	%r416, %r415, %r408;
	xor.b32  	%r417, %r416, %r408;
	and.b32  	%r418, %r417, %r400;
	xor.b32  	%r419, %r418, %r408;
	add.s32 	%r420, %r146, %r392;
	add.s32 	%r421, %r420, %r419;
	add.s32 	%r422, %r421, 1163531501;
	shf.l.wrap.b32 	%r423, %r422, %r422, 20;
	add.s32 	%r424, %r423, %r416;
	xor.b32  	%r425, %r424, %r416;
	and.b32  	%r426, %r425, %r408;
	xor.b32  	%r427, %r426, %r416;
	add.s32 	%r428, %r191, %r400;
	add.s32 	%r429, %r428, %r427;
	add.s32 	%r430, %r429, -1444681467;
	shf.l.wrap.b32 	%r431, %r430, %r430, 5;
	add.s32 	%r432, %r431, %r424;
	xor.b32  	%r433, %r432, %r424;
	and.b32  	%r434, %r433, %r416;
	xor.b32  	%r435, %r434, %r424;
	add.s32 	%r436, %r92, %r408;
	add.s32 	%r437, %r436, %r435;
	add.s32 	%r438, %r437, -51403784;
	shf.l.wrap.b32 	%r439, %r438, %r438, 9;
	add.s32 	%r440, %r439, %r432;
	xor.b32  	%r441, %r440, %r432;
	and.b32  	%r442, %r441, %r424;
	xor.b32  	%r443, %r442, %r432;
	add.s32 	%r444, %r137, %r416;
	add.s32 	%r445, %r444, %r443;
	add.s32 	%r446, %r445, 1735328473;
	shf.l.wrap.b32 	%r447, %r446, %r446, 14;
	add.s32 	%r448, %r447, %r440;
	xor.b32  	%r449, %r448, %r440;
	and.b32  	%r450, %r449, %r432;
	xor.b32  	%r451, %r450, %r440;
	add.s32 	%r452, %r182, %r424;
	add.s32 	%r453, %r452, %r451;
	add.s32 	%r454, %r453, -1926607734;
	shf.l.wrap.b32 	%r455, %r454, %r454, 20;
	add.s32 	%r456, %r455, %r448;
	xor.b32  	%r457, %r449, %r456;
	add.s32 	%r458, %r119, %r432;
	add.s32 	%r459, %r458, %r457;
	add.s32 	%r460, %r459, -378558;
	shf.l.wrap.b32 	%r461, %r460, %r460, 4;
	add.s32 	%r462, %r461, %r456;
	xor.b32  	%r463, %r456, %r448;
	xor.b32  	%r464, %r463, %r462;
	add.s32 	%r465, %r146, %r440;
	add.s32 	%r466, %r465, %r464;
	add.s32 	%r467, %r466, -2022574463;
	shf.l.wrap.b32 	%r468, %r467, %r467, 11;
	add.s32 	%r469, %r468, %r462;
	xor.b32  	%r470, %r462, %r456;
	xor.b32  	%r471, %r470, %r469;
	add.s32 	%r472, %r173, %r448;
	add.s32 	%r473, %r472, %r471;
	add.s32 	%r474, %r473, 1839030562;
	shf.l.wrap.b32 	%r475, %r474, %r474, 16;
	add.s32 	%r476, %r475, %r469;
	xor.b32  	%r477, %r469, %r462;
	xor.b32  	%r478, %r477, %r476;
	add.s32 	%r479, %r200, %r456;
	add.s32 	%r480, %r479, %r478;
	add.s32 	%r481, %r480, -35309556;
	shf.l.wrap.b32 	%r482, %r481, %r481, 23;
	add.s32 	%r483, %r482, %r476;
	xor.b32  	%r484, %r476, %r469;
	xor.b32  	%r485, %r484, %r483;
	add.s32 	%r486, %r83, %r462;
	add.s32 	%r487, %r486, %r485;
	add.s32 	%r488, %r487, -1530992060;
	shf.l.wrap.b32 	%r489, %r488, %r488, 4;
	add.s32 	%r490, %r489, %r483;
	xor.b32  	%r491, %r483, %r476;
	xor.b32  	%r492, %r491, %r490;
	add.s32 	%r493, %r110, %r469;
	add.s32 	%r494, %r493, %r492;
	add.s32 	%r495, %r494, 1272893353;
	shf.l.wrap.b32 	%r496, %r495, %r495, 11;
	add.s32 	%r497, %r496, %r490;
	xor.b32  	%r498, %r490, %r483;
	xor.b32  	%r499, %r498, %r497;
	add.s32 	%r500, %r137, %r476;
	add.s32 	%r501, %r500, %r499;
	add.s32 	%r502, %r501, -155497632;
	shf.l.wrap.b32 	%r503, %r502, %r502, 16;
	add.s32 	%r504, %r503, %r497;
	xor.b32  	%r505, %r497, %r490;
	xor.b32  	%r506, %r505, %r504;
	add.s32 	%r507, %r164, %r483;
	add.s32 	%r508, %r507, %r506;
	add.s32 	%r509, %r508, -1094730640;
	shf.l.wrap.b32 	%r510, %r509, %r509, 23;
	add.s32 	%r511, %r510, %r504;
	xor.b32  	%r512, %r504, %r497;
	xor.b32  	%r513, %r512, %r511;
	add.s32 	%r514, %r191, %r490;
	add.s32 	%r515, %r514, %r513;
	add.s32 	%r516, %r515, 681279174;
	shf.l.wrap.b32 	%r517, %r516, %r516, 4;
	add.s32 	%r518, %r517, %r511;
	xor.b32  	%r519, %r511, %r504;
	xor.b32  	%r520, %r519, %r518;
	add.s32 	%r521, %r74, %r497;
	add.s32 	%r522, %r521, %r520;
	add.s32 	%r523, %r522, -358537222;
	shf.l.wrap.b32 	%r524, %r523, %r523, 11;
	add.s32 	%r525, %r524, %r518;
	xor.b32  	%r526, %r518, %r511;
	xor.b32  	%r527, %r526, %r525;
	add.s32 	%r528, %r101, %r504;
	add.s32 	%r529, %r528, %r527;
	add.s32 	%r530, %r529, -722521979;
	shf.l.wrap.b32 	%r531, %r530, %r530, 16;
	add.s32 	%r532, %r531, %r525;
	xor.b32  	%r533, %r525, %r518;
	xor.b32  	%r534, %r533, %r532;
	add.s32 	%r535, %r128, %r511;
	add.s32 	%r536, %r535, %r534;
	add.s32 	%r537, %r536, 76029189;
	shf.l.wrap.b32 	%r538, %r537, %r537, 23;
	add.s32 	%r539, %r538, %r532;
	xor.b32  	%r540, %r532, %r525;
	xor.b32  	%r541, %r540, %r539;
	add.s32 	%r542, %r155, %r518;
	add.s32 	%r543, %r542, %r541;
	add.s32 	%r544, %r543, -640364487;
	shf.l.wrap.b32 	%r545, %r544, %r544, 4;
	add.s32 	%r546, %r545, %r539;
	xor.b32  	%r547, %r539, %r532;
	xor.b32  	%r548, %r547, %r546;
	add.s32 	%r549, %r182, %r525;
	add.s32 	%r550, %r549, %r548;
	add.s32 	%r551, %r550, -421815835;
	shf.l.wrap.b32 	%r552, %r551, %r551, 11;
	add.s32 	%r553, %r552, %r546;
	xor.b32  	%r554, %r546, %r539;
	xor.b32  	%r555, %r554, %r553;
	add.s32 	%r556, %r209, %r532;
	add.s32 	%r557, %r556, %r555;
	add.s32 	%r558, %r557, 530742520;
	shf.l.wrap.b32 	%r559, %r558, %r558, 16;
	add.s32 	%r560, %r559, %r553;
	xor.b32  	%r561, %r553, %r546;
	xor.b32  	%r562, %r561, %r560;
	add.s32 	%r563, %r92, %r539;
	add.s32 	%r564, %r563, %r562;
	add.s32 	%r565, %r564, -995338651;
	shf.l.wrap.b32 	%r566, %r565, %r565, 23;
	add.s32 	%r567, %r566, %r560;
	not.b32 	%r568, %r553;
	or.b32  	%r569, %r567, %r568;
	xor.b32  	%r570, %r569, %r560;
	add.s32 	%r571, %r74, %r546;
	add.s32 	%r572, %r571, %r570;
	add.s32 	%r573, %r572, -198630844;
	shf.l.wrap.b32 	%r574, %r573, %r573, 6;
	add.s32 	%r575, %r574, %r567;
	not.b32 	%r576, %r560;
	or.b32  	%r577, %r575, %r576;
	xor.b32  	%r578, %r577, %r567;
	add.s32 	%r579, %r137, %r553;
	add.s32 	%r580, %r579, %r578;
	add.s32 	%r581, %r580, 1126891415;
	shf.l.wrap.b32 	%r582, %r581, %r581, 10;
	add.s32 	%r583, %r582, %r575;
	not.b32 	%r584, %r567;
	or.b32  	%r585, %r583, %r584;
	xor.b32  	%r586, %r585, %r575;
	add.s32 	%r587, %r200, %r560;
	add.s32 	%r588, %r587, %r586;
	add.s32 	%r589, %r588, -1416354905;
	shf.l.wrap.b32 	%r590, %r589, %r589, 15;
	add.s32 	%r591, %r590, %r583;
	not.b32 	%r592, %r575;
	or.b32  	%r593, %r591, %r592;
	xor.b32  	%r594, %r593, %r583;
	add.s32 	%r595, %r119, %r567;
	add.s32 	%r596, %r595, %r594;
	add.s32 	%r597, %r596, -57434055;
	shf.l.wrap.b32 	%r598, %r597, %r597, 21;
	add.s32 	%r599, %r598, %r591;
	not.b32 	%r600, %r583;
	or.b32  	%r601, %r599, %r600;
	xor.b32  	%r602, %r601, %r591;
	add.s32 	%r603, %r182, %r575;
	add.s32 	%r604, %r603, %r602;
	add.s32 	%r605, %r604, 1700485571;
	shf.l.wrap.b32 	%r606, %r605, %r605, 6;
	add.s32 	%r607, %r606, %r599;
	not.b32 	%r608, %r591;
	or.b32  	%r609, %r607, %r608;
	xor.b32  	%r610, %r609, %r599;
	add.s32 	%r611, %r101, %r583;
	add.s32 	%r612, %r611, %r610;
	add.s32 	%r613, %r612, -1894986606;
	shf.l.wrap.b32 	%r614, %r613, %r613, 10;
	add.s32 	%r615, %r614, %r607;
	not.b32 	%r616, %r599;
	or.b32  	%r617, %r615, %r616;
	xor.b32  	%r618, %r617, %r607;
	add.s32 	%r619, %r164, %r591;
	add.s32 	%r620, %r619, %r618;
	add.s32 	%r621, %r620, -1051523;
	shf.l.wrap.b32 	%r622, %r621, %r621, 15;
	add.s32 	%r623, %r622, %r615;
	not.b32 	%r624, %r607;
	or.b32  	%r625, %r623, %r624;
	xor.b32  	%r626, %r625, %r615;
	add.s32 	%r627, %r83, %r599;
	add.s32 	%r628, %r627, %r626;
	add.s32 	%r629, %r628, -2054922799;
	shf.l.wrap.b32 	%r630, %r629, %r629, 21;
	add.s32 	%r631, %r630, %r623;
	not.b32 	%r632, %r615;
	or.b32  	%r633, %r631, %r632;
	xor.b32  	%r634, %r633, %r623;
	add.s32 	%r635, %r146, %r607;
	add.s32 	%r636, %r635, %r634;
	add.s32 	%r637, %r636, 1873313359;
	shf.l.wrap.b32 	%r638, %r637, %r637, 6;
	add.s32 	%r639, %r638, %r631;
	not.b32 	%r640, %r623;
	or.b32  	%r641, %r639, %r640;
	xor.b32  	%r642, %r641, %r631;
	add.s32 	%r643, %r209, %r615;
	add.s32 	%r644, %r643, %r642;
	add.s32 	%r645, %r644, -30611744;
	shf.l.wrap.b32 	%r646, %r645, %r645, 10;
	add.s32 	%r647, %r646, %r639;
	not.b32 	%r648, %r631;
	or.b32  	%r649, %r647, %r648;
	xor.b32  	%r650, %r649, %r639;
	add.s32 	%r651, %r128, %r623;
	add.s32 	%r652, %r651, %r650;
	add.s32 	%r653, %r652, -1560198380;
	shf.l.wrap.b32 	%r654, %r653, %r653, 15;
	add.s32 	%r655, %r654, %r647;
	not.b32 	%r656, %r639;
	or.b32  	%r657, %r655, %r656;
	xor.b32  	%r658, %r657, %r647;
	add.s32 	%r659, %r191, %r631;
	add.s32 	%r660, %r659, %r658;
	add.s32 	%r661, %r660, 1309151649;
	shf.l.wrap.b32 	%r662, %r661, %r661, 21;
	add.s32 	%r663, %r662, %r655;
	not.b32 	%r664, %r647;
	or.b32  	%r665, %r663, %r664;
	xor.b32  	%r666, %r665, %r655;
	add.s32 	%r667, %r110, %r639;
	add.s32 	%r668, %r667, %r666;
	add.s32 	%r669, %r668, -145523070;
	shf.l.wrap.b32 	%r670, %r669, %r669, 6;
	add.s32 	%r671, %r670, %r663;
	not.b32 	%r672, %r655;
	or.b32  	%r673, %r671, %r672;
	xor.b32  	%r674, %r673, %r663;
	add.s32 	%r675, %r173, %r647;
	add.s32 	%r676, %r675, %r674;
	add.s32 	%r677, %r676, -1120210379;
	shf.l.wrap.b32 	%r678, %r677, %r677, 10;
	add.s32 	%r679, %r678, %r671;
	not.b32 	%r680, %r663;
	or.b32  	%r681, %r679, %r680;
	xor.b32  	%r682, %r681, %r671;
	add.s32 	%r683, %r92, %r655;
	add.s32 	%r684, %r683, %r682;
	add.s32 	%r685, %r684, 718787259;
	shf.l.wrap.b32 	%r686, %r685, %r685, 15;
	add.s32 	%r687, %r686, %r679;
	not.b32 	%r688, %r671;
	or.b32  	%r689, %r687, %r688;
	xor.b32  	%r690, %r689, %r679;
	add.s32 	%r691, %r155, %r663;
	add.s32 	%r692, %r691, %r690;
	add.s32 	%r693, %r692, -343485551;
	shf.l.wrap.b32 	%r694, %r693, %r693, 21;
	add.s32 	%r1979, %r671, 1732584193;
	add.s32 	%r695, %r687, %r694;
	add.s32 	%r1980, %r695, -271733879;
	st.local.v2.u32 	[%rd3], {%r1979, %r1980};
	add.s32 	%r1981, %r687, -1732584194;
	add.s32 	%r1982, %r679, 271733878;
	st.local.v2.u32 	[%rd3+8], {%r1981, %r1982};
$L__BB0_17:
	setp.eq.s32 	%p13, %r17, 0;
	mov.b64 	%rd161, 0;
	mov.b32 	%r1971, 0;
	@%p13 bra 	$L__BB0_21;
	st.local.u32 	[%rd3+80], %r17;
	add.s64 	%rd26, %rd3, 16;
	mov.b64 	%rd160, 0;
$L__BB0_19:
	add.s64 	%rd124, %rd24, %rd160;
	ld.global.u8 	%rs17, [%rd124];
	add.s64 	%rd125, %rd26, %rd160;
	st.local.u8 	[%rd125], %rs17;
	add.s64 	%rd160, %rd160, 1;
	setp.lt.u64 	%p14, %rd160, %rd25;
	@%p14 bra 	$L__BB0_19;
	ld.local.u64 	%rd161, [%rd3+88];
	ld.local.u32 	%r1971, [%rd3+80];
$L__BB0_21:
	shl.b32 	%r698, %r1, 4;
	cvt.u64.u32 	%rd126, %r698;
	cvta.to.global.u64 	%rd127, %rd47;
	add.s64 	%rd31, %rd127, %rd126;
	mov.b32 	%r1987, 0;
	st.local.v2.b32 	[%rd163+8], {%r1987, %r1987};
	st.local.v2.b32 	[%rd163+16], {%r1987, %r1987};
	st.local.v2.b32 	[%rd163+24], {%r1987, %r1987};
	st.local.v2.b32 	[%rd163+32], {%r1987, %r1987};
	st.local.v2.b32 	[%rd163+40], {%r1987, %r1987};
	st.local.v2.b32 	[%rd163+48], {%r1987, %r1987};
	st.local.v2.b32 	[%rd163+56], {%r1987, %r1987};
	st.local.v2.b32 	[%rd163+64], {%r1987, %r1987};
	mov.b32 	%r699, 128;
	st.local.v2.b32 	[%rd163], {%r699, %r1987};
	sub.s64 	%rd128, 55, %rd161;
	and.b64  	%rd129, %rd128, 63;
	add.s64 	%rd130, %rd163, %rd129;
	shl.b64 	%rd131, %rd161, 3;
	st.local.u8 	[%rd130+1], %rd131;
	shr.u64 	%rd132, %rd161, 5;
	st.local.u8 	[%rd130+2], %rd132;
	shr.u64 	%rd133, %rd161, 13;
	st.local.u8 	[%rd130+3], %rd133;
	shr.u64 	%rd134, %rd161, 21;
	st.local.u8 	[%rd130+4], %rd134;
	shr.u64 	%rd135, %rd161, 29;
	st.local.u8 	[%rd130+5], %rd135;
	shr.u64 	%rd136, %rd161, 37;
	st.local.u8 	[%rd130+6], %rd136;
	shr.u64 	%rd137, %rd161, 45;
	st.local.u8 	[%rd130+7], %rd137;
	shr.u64 	%rd138, %rd161, 53;
	st.local.u8 	[%rd130+8], %rd138;
	add.s64 	%rd164, %rd129, 9;
	add.s64 	%rd139, %rd161, %rd164;
	st.local.u64 	[%rd3+88], %rd139;
	setp.eq.s32 	%p15, %r1971, 0;
	@%p15 bra 	$L__BB0_29;
	sub.s32 	%r701, 64, %r1971;
	cvt.u64.u32 	%rd140, %r701;
	min.u64 	%rd33, %rd164, %rd140;
	setp.eq.s32 	%p16, %r1971, 64;
	mov.b32 	%r1972, 64;
	@%p16 bra 	$L__BB0_26;
	cvt.u64.u32 	%rd142, %r1971;
	add.s64 	%rd143, %rd142, %rd3;
	add.s64 	%rd34, %rd143, 16;
	mov.b64 	%rd162, 0;
$L__BB0_24:
	add.s64 	%rd144, %rd163, %rd162;
	ld.local.u8 	%rs18, [%rd144];
	add.s64 	%rd145, %rd34, %rd162;
	st.local.u8 	[%rd145], %rs18;
	add.s64 	%rd162, %rd162, 1;
	setp.lt.u64 	%p17, %rd162, %rd33;
	@%p17 bra 	$L__BB0_24;
	ld.local.u32 	%r1972, [%rd3+80];
$L__BB0_26:
	cvt.u32.u64 	%r702, %rd33;
	add.s32 	%r1987, %r1972, %r702;
	st.local.u32 	[%rd3+80], %r1987;
	setp.ne.s32 	%p18, %r1987, 64;
	@%p18 bra 	$L__BB0_28;
	ld.local.v2.b32 	{%r704, %r705}, [%rd3+16];
	bfe.u32 	%r706, %r705, 24, 8;
	bfe.u32 	%r707, %r705, 16, 8;
	bfe.u32 	%r708, %r705, 8, 8;
	cvt.u16.u32 	%rs19, %r708;
	ld.local.u32 	%r709, [%rd3+16];
	bfe.u32 	%r710, %r705, 0, 8;
	and.b16  	%rs20, %rs19, 255;
	mul.wide.u16 	%r711, %rs20, 256;
	or.b32  	%r712, %r711, %r710;
	shl.b32 	%r713, %r707, 16;
	and.b32  	%r714, %r713, 16711680;
	or.b32  	%r715, %r712, %r714;
	shl.b32 	%r716, %r706, 24;
	or.b32  	%r717, %r715, %r716;
	ld.local.v2.b32 	{%r718, %r719}, [%rd3+24];
	bfe.u32 	%r720, %r719, 24, 8;
	bfe.u32 	%r721, %r719, 16, 8;
	bfe.u32 	%r722, %r719, 8, 8;
	cvt.u16.u32 	%rs21, %r722;
	ld.local.u32 	%r723, [%rd3+24];
	bfe.u32 	%r724, %r719, 0, 8;
	and.b16  	%rs22, %rs21, 255;
	mul.wide.u16 	%r725, %rs22, 256;
	or.b32  	%r726, %r725, %r724;
	shl.b32 	%r727, %r721, 16;
	and.b32  	%r728, %r727, 16711680;
	or.b32  	%r729, %r726, %r728;
	shl.b32 	%r730, %r720, 24;
	or.b32  	%r731, %r729, %r730;
	ld.local.v2.b32 	{%r732, %r733}, [%rd3+32];
	bfe.u32 	%r734, %r733, 24, 8;
	bfe.u32 	%r735, %r733, 16, 8;
	bfe.u32 	%r736, %r733, 8, 8;
	cvt.u16.u32 	%rs23, %r736;
	ld.local.u32 	%r737, [%rd3+32];
	bfe.u32 	%r738, %r733, 0, 8;
	and.b16  	%rs24, %rs23, 255;
	mul.wide.u16 	%r739, %rs24, 256;
	or.b32  	%r740, %r739, %r738;
	shl.b32 	%r741, %r735, 16;
	and.b32  	%r742, %r741, 16711680;
	or.b32  	%r743, %r740, %r742;
	shl.b32 	%r744, %r734, 24;
	or.b32  	%r745, %r743, %r744;
	ld.local.v2.b32 	{%r746, %r747}, [%rd3+40];
	bfe.u32 	%r748, %r747, 24, 8;
	bfe.u32 	%r749, %r747, 16, 8;
	bfe.u32 	%r750, %r747, 8, 8;
	cvt.u16.u32 	%rs25, %r750;
	ld.local.u32 	%r751, [%rd3+40];
	bfe.u32 	%r752, %r747, 0, 8;
	and.b16  	%rs26, %rs25, 255;
	mul.wide.u16 	%r753, %rs26, 256;
	or.b32  	%r754, %r753, %r752;
	shl.b32 	%r755, %r749, 16;
	and.b32  	%r756, %r755, 16711680;
	or.b32  	%r757, %r754, %r756;
	shl.b32 	%r758, %r748, 24;
	or.b32  	%r759, %r757, %r758;
	ld.local.v2.b32 	{%r760, %r761}, [%rd3+48];
	bfe.u32 	%r762, %r761, 24, 8;
	bfe.u32 	%r763, %r761, 16, 8;
	bfe.u32 	%r764, %r761, 8, 8;
	cvt.u16.u32 	%rs27, %r764;
	ld.local.u32 	%r765, [%rd3+48];
	bfe.u32 	%r766, %r761, 0, 8;
	and.b16  	%rs28, %rs27, 255;
	mul.wide.u16 	%r767, %rs28, 256;
	or.b32  	%r768, %r767, %r766;
	shl.b32 	%r769, %r763, 16;
	and.b32  	%r770, %r769, 16711680;
	or.b32  	%r771, %r768, %r770;
	shl.b32 	%r772, %r762, 24;
	or.b32  	%r773, %r771, %r772;
	ld.local.v2.b32 	{%r774, %r775}, [%rd3+56];
	bfe.u32 	%r776, %r775, 24, 8;
	bfe.u32 	%r777, %r775, 16, 8;
	bfe.u32 	%r778, %r775, 8, 8;
	cvt.u16.u32 	%rs29, %r778;
	ld.local.u32 	%r779, [%rd3+56];
	bfe.u32 	%r780, %r775, 0, 8;
	and.b16  	%rs30, %rs29, 255;
	mul.wide.u16 	%r781, %rs30, 256;
	or.b32  	%r782, %r781, %r780;
	shl.b32 	%r783, %r777, 16;
	and.b32  	%r784, %r783, 16711680;
	or.b32  	%r785, %r782, %r784;
	shl.b32 	%r786, %r776, 24;
	or.b32  	%r787, %r785, %r786;
	ld.local.v2.b32 	{%r788, %r789}, [%rd3+64];
	bfe.u32 	%r790, %r789, 24, 8;
	bfe.u32 	%r791, %r789, 16, 8;
	bfe.u32 	%r792, %r789, 8, 8;
	cvt.u16.u32 	%rs31, %r792;
	ld.local.u32 	%r793, [%rd3+64];
	bfe.u32 	%r794, %r789, 0, 8;
	and.b16  	%rs32, %rs31, 255;
	mul.wide.u16 	%r795, %rs32, 256;
	or.b32  	%r796, %r795, %r794;
	shl.b32 	%r797, %r791, 16;
	and.b32  	%r798, %r797, 16711680;
	or.b32  	%r799, %r796, %r798;
	shl.b32 	%r800, %r790, 24;
	or.b32  	%r801, %r799, %r800;
	ld.local.v2.b32 	{%r802, %r803}, [%rd3+72];
	bfe.u32 	%r804, %r803, 24, 8;
	bfe.u32 	%r805, %r803, 16, 8;
	bfe.u32 	%r806, %r803, 8, 8;
	cvt.u16.u32 	%rs33, %r806;
	ld.local.u32 	%r807, [%rd3+72];
	bfe.u32 	%r808, %r803, 0, 8;
	and.b16  	%rs34, %rs33, 255;
	mul.wide.u16 	%r809, %rs34, 256;
	or.b32  	%r810, %r809, %r808;
	shl.b32 	%r811, %r805, 16;
	and.b32  	%r812, %r811, 16711680;
	or.b32  	%r813, %r810, %r812;
	shl.b32 	%r814, %r804, 24;
	or.b32  	%r815, %r813, %r814;
	xor.b32  	%r816, %r1982, %r1981;
	and.b32  	%r817, %r816, %r1980;
	xor.b32  	%r818, %r817, %r1982;
	add.s32 	%r819, %r1979, %r818;
	add.s32 	%r820, %r819, %r709;
	add.s32 	%r821, %r820, -680876936;
	shf.l.wrap.b32 	%r822, %r821, %r821, 7;
	add.s32 	%r823, %r822, %r1980;
	xor.b32  	%r824, %r1981, %r1980;
	and.b32  	%r825, %r823, %r824;
	xor.b32  	%r826, %r825, %r1981;
	add.s32 	%r827, %r1982, %r717;
	add.s32 	%r828, %r827, %r826;
	add.s32 	%r829, %r828, -389564586;
	shf.l.wrap.b32 	%r830, %r829, %r829, 12;
	add.s32 	%r831, %r830, %r823;
	xor.b32  	%r832, %r823, %r1980;
	and.b32  	%r833, %r831, %r832;
	xor.b32  	%r834, %r833, %r1980;
	add.s32 	%r835, %r1981, %r723;
	add.s32 	%r836, %r835, %r834;
	add.s32 	%r837, %r836, 606105819;
	shf.l.wrap.b32 	%r838, %r837, %r837, 17;
	add.s32 	%r839, %r838, %r831;
	xor.b32  	%r840, %r831, %r823;
	and.b32  	%r841, %r839, %r840;
	xor.b32  	%r842, %r841, %r823;
	add.s32 	%r843, %r1980, %r731;
	add.s32 	%r844, %r843, %r842;
	add.s32 	%r845, %r844, -1044525330;
	shf.l.wrap.b32 	%r846, %r845, %r845, 22;
	add.s32 	%r847, %r846, %r839;
	xor.b32  	%r848, %r839, %r831;
	and.b32  	%r849, %r847, %r848;
	xor.b32  	%r850, %r849, %r831;
	add.s32 	%r851, %r823, %r737;
	add.s32 	%r852, %r851, %r850;
	add.s32 	%r853, %r852, -176418897;
	shf.l.wrap.b32 	%r854, %r853, %r853, 7;
	add.s32 	%r855, %r854, %r847;
	xor.b32  	%r856, %r847, %r839;
	and.b32  	%r857, %r855, %r856;
	xor.b32  	%r858, %r857, %r839;
	add.s32 	%r859, %r745, %r831;
	add.s32 	%r860, %r859, %r858;
	add.s32 	%r861, %r860, 1200080426;
	shf.l.wrap.b32 	%r862, %r861, %r861, 12;
	add.s32 	%r863, %r862, %r855;
	xor.b32  	%r864, %r855, %r847;
	and.b32  	%r865, %r863, %r864;
	xor.b32  	%r866, %r865, %r847;
	add.s32 	%r867, %r751, %r839;
	add.s32 	%r868, %r867, %r866;
	add.s32 	%r869, %r868, -1473231341;
	shf.l.wrap.b32 	%r870, %r869, %r869, 17;
	add.s32 	%r871, %r870, %r863;
	xor.b32  	%r872, %r863, %r855;
	and.b32  	%r873, %r871, %r872;
	xor.b32  	%r874, %r873, %r855;
	add.s32 	%r875, %r759, %r847;
	add.s32 	%r876, %r875, %r874;
	add.s32 	%r877, %r876, -45705983;
	shf.l.wrap.b32 	%r878, %r877, %r877, 22;
	add.s32 	%r879, %r878, %r871;
	xor.b32  	%r880, %r871, %r863;
	and.b32  	%r881, %r879, %r880;
	xor.b32  	%r882, %r881, %r863;
	add.s32 	%r883, %r765, %r855;
	add.s32 	%r884, %r883, %r882;
	add.s32 	%r885, %r884, 1770035416;
	shf.l.wrap.b32 	%r886, %r885, %r885, 7;
	add.s32 	%r887, %r886, %r879;
	xor.b32  	%r888, %r879, %r871;
	and.b32  	%r889, %r887, %r888;
	xor.b32  	%r890, %r889, %r871;
	add.s32 	%r891, %r773, %r863;
	add.s32 	%r892, %r891, %r890;
	add.s32 	%r893, %r892, -1958414417;
	shf.l.wrap.b32 	%r894, %r893, %r893, 12;
	add.s32 	%r895, %r894, %r887;
	xor.b32  	%r896, %r887, %r879;
	and.b32  	%r897, %r895, %r896;
	xor.b32  	%r898, %r897, %r879;
	add.s32 	%r899, %r779, %r871;
	add.s32 	%r900, %r899, %r898;
	add.s32 	%r901, %r900, -42063;
	shf.l.wrap.b32 	%r902, %r901, %r901, 17;
	add.s32 	%r903, %r902, %r895;
	xor.b32  	%r904, %r895, %r887;
	and.b32  	%r905, %r903, %r904;
	xor.b32  	%r906, %r905, %r887;
	add.s32 	%r907, %r787, %r879;
	add.s32 	%r908, %r907, %r906;
	add.s32 	%r909, %r908, -1990404162;
	shf.l.wrap.b32 	%r910, %r909, %r909, 22;
	add.s32 	%r911, %r910, %r903;
	xor.b32  	%r912, %r903, %r895;
	and.b32  	%r913, %r911, %r912;
	xor.b32  	%r914, %r913, %r895;
	add.s32 	%r915, %r793, %r887;
	add.s32 	%r916, %r915, %r914;
	add.s32 	%r917, %r916, 1804603682;
	shf.l.wrap.b32 	%r918, %r917, %r917, 7;
	add.s32 	%r919, %r918, %r911;
	xor.b32  	%r920, %r911, %r903;
	and.b32  	%r921, %r919, %r920;
	xor.b32  	%r922, %r921, %r903;
	add.s32 	%r923, %r801, %r895;
	add.s32 	%r924, %r923, %r922;
	add.s32 	%r925, %r924, -40341101;
	shf.l.wrap.b32 	%r926, %r925, %r925, 12;
	add.s32 	%r927, %r926, %r919;
	xor.b32  	%r928, %r919, %r911;
	and.b32  	%r929, %r927, %r928;
	xor.b32  	%r930, %r929, %r911;
	add.s32 	%r931, %r807, %r903;
	add.s32 	%r932, %r931, %r930;
	add.s32 	%r933, %r932, -1502002290;
	shf.l.wrap.b32 	%r934, %r933, %r933, 17;
	add.s32 	%r935, %r934, %r927;
	xor.b32  	%r936, %r927, %r919;
	and.b32  	%r937, %r935, %r936;
	xor.b32  	%r938, %r937, %r919;
	add.s32 	%r939, %r815, %r911;
	add.s32 	%r940, %r939, %r938;
	add.s32 	%r941, %r940, 1236535329;
	shf.l.wrap.b32 	%r942, %r941, %r941, 22;
	add.s32 	%r943, %r942, %r935;
	xor.b32  	%r944, %r943, %r935;
	and.b32  	%r945, %r944, %r927;
	xor.b32  	%r946, %r945, %r935;
	add.s32 	%r947, %r717, %r919;
	add.s32 	%r948, %r947, %r946;
	add.s32 	%r949, %r948, -165796510;
	shf.l.wrap.b32 	%r950, %r949, %r949, 5;
	add.s32 	%r951, %r950, %r943;
	xor.b32  	%r952, %r951, %r943;
	and.b32  	%r953, %r952, %r935;
	xor.b32  	%r954, %r953, %r943;
	add.s32 	%r955, %r751, %r927;
	add.s32 	%r956, %r955, %r954;
	add.s32 	%r957, %r956, -1069501632;
	shf.l.wrap.b32 	%r958, %r957, %r957, 9;
	add.s32 	%r959, %r958, %r951;
	xor.b32  	%r960, %r959, %r951;
	and.b32  	%r961, %r960, %r943;
	xor.b32  	%r962, %r961, %r951;
	add.s32 	%r963, %r787, %r935;
	add.s32 	%r964, %r963, %r962;
	add.s32 	%r965, %r964, 643717713;
	shf.l.wrap.b32 	%r966, %r965, %r965, 14;
	add.s32 	%r967, %r966, %r959;
	xor.b32  	%r968, %r967, %r959;
	and.b32  	%r969, %r968, %r951;
	xor.b32  	%r970, %r969, %r959;
	add.s32 	%r971, %r709, %r943;
	add.s32 	%r972, %r971, %r970;
	add.s32 	%r973, %r972, -373897302;
	shf.l.wrap.b32 	%r974, %r973, %r973, 20;
	add.s32 	%r975, %r974, %r967;
	xor.b32  	%r976, %r975, %r967;
	and.b32  	%r977, %r976, %r959;
	xor.b32  	%r978, %r977, %r967;
	add.s32 	%r979, %r745, %r951;
	add.s32 	%r980, %r979, %r978;
	add.s32 	%r981, %r980, -701558691;
	shf.l.wrap.b32 	%r982, %r981, %r981, 5;
	add.s32 	%r983, %r982, %r975;
	xor.b32  	%r984, %r983, %r975;
	and.b32  	%r985, %r984, %r967;
	xor.b32  	%r986, %r985, %r975;
	add.s32 	%r987, %r779, %r959;
	add.s32 	%r988, %r987, %r986;
	add.s32 	%r989, %r988, 38016083;
	shf.l.wrap.b32 	%r990, %r989, %r989, 9;
	add.s32 	%r991, %r990, %r983;
	xor.b32  	%r992, %r991, %r983;
	and.b32  	%r993, %r992, %r975;
	xor.b32  	%r994, %r993, %r983;
	add.s32 	%r995, %r815, %r967;
	add.s32 	%r996, %r995, %r994;
	add.s32 	%r997, %r996, -660478335;
	shf.l.wrap.b32 	%r998, %r997, %r997, 14;
	add.s32 	%r999, %r998, %r991;
	xor.b32  	%r1000, %r999, %r991;
	and.b32  	%r1001, %r1000, %r983;
	xor.b32  	%r1002, %r1001, %r991;
	add.s32 	%r1003, %r737, %r975;
	add.s32 	%r1004, %r1003, %r1002;
	add.s32 	%r1005, %r1004, -405537848;
	shf.l.wrap.b32 	%r1006, %r1005, %r1005, 20;
	add.s32 	%r1007, %r1006, %r999;
	xor.b32  	%r1008, %r1007, %r999;
	and.b32  	%r1009, %r1008, %r991;
	xor.b32  	%r1010, %r1009, %r999;
	add.s32 	%r1011, %r773, %r983;
	add.s32 	%r1012, %r1011, %r1010;
	add.s32 	%r1013, %r1012, 568446438;
	shf.l.wrap.b32 	%r1014, %r1013, %r1013, 5;
	add.s32 	%r1015, %r1014, %r1007;
	xor.b32  	%r1016, %r1015, %r1007;
	and.b32  	%r1017, %r1016, %r999;
	xor.b32  	%r1018, %r1017, %r1007;
	add.s32 	%r1019, %r807, %r991;
	add.s32 	%r1020, %r1019, %r1018;
	add.s32 	%r1021, %r1020, -1019803690;
	shf.l.wrap.b32 	%r1022, %r1021, %r1021, 9;
	add.s32 	%r1023, %r1022, %r1015;
	xor.b32  	%r1024, %r1023, %r1015;
	and.b32  	%r1025, %r1024, %r1007;
	xor.b32  	%r1026, %r1025, %r1015;
	add.s32 	%r1027, %r731, %r999;
	add.s32 	%r1028, %r1027, %r1026;
	add.s32 	%r1029, %r1028, -187363961;
	shf.l.wrap.b32 	%r1030, %r1029, %r1029, 14;
	add.s32 	%r1031, %r1030, %r1023;
	xor.b32  	%r1032, %r1031, %r1023;
	and.b32  	%r1033, %r1032, %r1015;
	xor.b32  	%r1034, %r1033, %r1023;
	add.s32 	%r1035, %r765, %r1007;
	add.s32 	%r1036, %r1035, %r1034;
	add.s32 	%r1037, %r1036, 1163531501;
	shf.l.wrap.b32 	%r1038, %r1037, %r1037, 20;
	add.s32 	%r1039, %r1038, %r1031;
	xor.b32  	%r1040, %r1039, %r1031;
	and.b32  	%r1041, %r1040, %r1023;
	xor.b32  	%r1042, %r1041, %r1031;
	add.s32 	%r1043, %r801, %r1015;
	add.s32 	%r1044, %r1043, %r1042;
	add.s32 	%r1045, %r1044, -1444681467;
	shf.l.wrap.b32 	%r1046, %r1045, %r1045, 5;
	add.s32 	%r1047, %r1046, %r1039;
	xor.b32  	%r1048, %r1047, %r1039;
	and.b32  	%r1049, %r1048, %r1031;
	xor.b32  	%r1050, %r1049, %r1039;
	add.s32 	%r1051, %r723, %r1023;
	add.s32 	%r1052, %r1051, %r1050;
	add.s32 	%r1053, %r1052, -51403784;
	shf.l.wrap.b32 	%r1054, %r1053, %r1053, 9;
	add.s32 	%r1055, %r1054, %r1047;
	xor.b32  	%r1056, %r1055, %r1047;
	and.b32  	%r1057, %r1056, %r1039;
	xor.b32  	%r1058, %r1057, %r1047;
	add.s32 	%r1059, %r759, %r1031;
	add.s32 	%r1060, %r1059, %r1058;
	add.s32 	%r1061, %r1060, 1735328473;
	shf.l.wrap.b32 	%r1062, %r1061, %r1061, 14;
	add.s32 	%r1063, %r1062, %r1055;
	xor.b32  	%r1064, %r1063, %r1055;
	and.b32  	%r1065, %r1064, %r1047;
	xor.b32  	%r1066, %r1065, %r1055;
	add.s32 	%r1067, %r793, %r1039;
	add.s32 	%r1068, %r1067, %r1066;
	add.s32 	%r1069, %r1068, -1926607734;
	shf.l.wrap.b32 	%r1070, %r1069, %r1069, 20;
	add.s32 	%r1071, %r1070, %r1063;
	xor.b32  	%r1072, %r1064, %r1071;
	add.s32 	%r1073, %r745, %r1047;
	add.s32 	%r1074, %r1073, %r1072;
	add.s32 	%r1075, %r1074, -378558;
	shf.l.wrap.b32 	%r1076, %r1075, %r1075, 4;
	add.s32 	%r1077, %r1076, %r1071;
	xor.b32  	%r1078, %r1071, %r1063;
	xor.b32  	%r1079, %r1078, %r1077;
	add.s32 	%r1080, %r765, %r1055;
	add.s32 	%r1081, %r1080, %r1079;
	add.s32 	%r1082, %r1081, -2022574463;
	shf.l.wrap.b32 	%r1083, %r1082, %r1082, 11;
	add.s32 	%r1084, %r1083, %r1077;
	xor.b32  	%r1085, %r1077, %r1071;
	xor.b32  	%r1086, %r1085, %r1084;
	add.s32 	%r1087, %r787, %r1063;
	add.s32 	%r1088, %r1087, %r1086;
	add.s32 	%r1089, %r1088, 1839030562;
	shf.l.wrap.b32 	%r1090, %r1089, %r1089, 16;
	add.s32 	%r1091, %r1090, %r1084;
	xor.b32  	%r1092, %r1084, %r1077;
	xor.b32  	%r1093, %r1092, %r1091;
	add.s32 	%r1094, %r807, %r1071;
	add.s32 	%r1095, %r1094, %r1093;
	add.s32 	%r1096, %r1095, -35309556;
	shf.l.wrap.b32 	%r1097, %r1096, %r1096, 23;
	add.s32 	%r1098, %r1097, %r1091;
	xor.b32  	%r1099, %r1091, %r1084;
	xor.b32  	%r1100, %r1099, %r1098;
	add.s32 	%r1101, %r717, %r1077;
	add.s32 	%r1102, %r1101, %r1100;
	add.s32 	%r1103, %r1102, -1530992060;
	shf.l.wrap.b32 	%r1104, %r1103, %r1103, 4;
	add.s32 	%r1105, %r1104, %r1098;
	xor.b32  	%r1106, %r1098, %r1091;
	xor.b32  	%r1107, %r1106, %r1105;
	add.s32 	%r1108, %r737, %r1084;
	add.s32 	%r1109, %r1108, %r1107;
	add.s32 	%r1110, %r1109, 1272893353;
	shf.l.wrap.b32 	%r1111, %r1110, %r1110, 11;
	add.s32 	%r1112, %r1111, %r1105;
	xor.b32  	%r1113, %r1105, %r1098;
	xor.b32  	%r1114, %r1113, %r1112;
	add.s32 	%r1115, %r759, %r1091;
	add.s32 	%r1116, %r1115, %r1114;
	add.s32 	%r1117, %r1116, -155497632;
	shf.l.wrap.b32 	%r1118, %r1117, %r1117, 16;
	add.s32 	%r1119, %r1118, %r1112;
	xor.b32  	%r1120, %r1112, %r1105;
	xor.b32  	%r1121, %r1120, %r1119;
	add.s32 	%r1122, %r779, %r1098;
	add.s32 	%r1123, %r1122, %r1121;
	add.s32 	%r1124, %r1123, -1094730640;
	shf.l.wrap.b32 	%r1125, %r1124, %r1124, 23;
	add.s32 	%r1126, %r1125, %r1119;
	xor.b32  	%r1127, %r1119, %r1112;
	xor.b32  	%r1128, %r1127, %r1126;
	add.s32 	%r1129, %r801, %r1105;
	add.s32 	%r1130, %r1129, %r1128;
	add.s32 	%r1131, %r1130, 681279174;
	shf.l.wrap.b32 	%r1132, %r1131, %r1131, 4;
	add.s32 	%r1133, %r1132, %r1126;
	xor.b32  	%r1134, %r1126, %r1119;
	xor.b32  	%r1135, %r1134, %r1133;
	add.s32 	%r1136, %r709, %r1112;
	add.s32 	%r1137, %r1136, %r1135;
	add.s32 	%r1138, %r1137, -358537222;
	shf.l.wrap.b32 	%r1139, %r1138, %r1138, 11;
	add.s32 	%r1140, %r1139, %r1133;
	xor.b32  	%r1141, %r1133, %r1126;
	xor.b32  	%r1142, %r1141, %r1140;
	add.s32 	%r1143, %r731, %r1119;
	add.s32 	%r1144, %r1143, %r1142;
	add.s32 	%r1145, %r1144, -722521979;
	shf.l.wrap.b32 	%r1146, %r1145, %r1145, 16;
	add.s32 	%r1147, %r1146, %r1140;
	xor.b32  	%r1148, %r1140, %r1133;
	xor.b32  	%r1149, %r1148, %r1147;
	add.s32 	%r1150, %r751, %r1126;
	add.s32 	%r1151, %r1150, %r1149;
	add.s32 	%r1152, %r1151, 76029189;
	shf.l.wrap.b32 	%r1153, %r1152, %r1152, 23;
	add.s32 	%r1154, %r1153, %r1147;
	xor.b32  	%r1155, %r1147, %r1140;
	xor.b32  	%r1156, %r1155, %r1154;
	add.s32 	%r1157, %r773, %r1133;
	add.s32 	%r1158, %r1157, %r1156;
	add.s32 	%r1159, %r1158, -640364487;
	shf.l.wrap.b32 	%r1160, %r1159, %r1159, 4;
	add.s32 	%r1161, %r1160, %r1154;
	xor.b32  	%r1162, %r1154, %r1147;
	xor.b32  	%r1163, %r1162, %r1161;
	add.s32 	%r1164, %r793, %r1140;
	add.s32 	%r1165, %r1164, %r1163;
	add.s32 	%r1166, %r1165, -421815835;
	shf.l.wrap.b32 	%r1167, %r1166, %r1166, 11;
	add.s32 	%r1168, %r1167, %r1161;
	xor.b32  	%r1169, %r1161, %r1154;
	xor.b32  	%r1170, %r1169, %r1168;
	add.s32 	%r1171, %r815, %r1147;
	add.s32 	%r1172, %r1171, %r1170;
	add.s32 	%r1173, %r1172, 530742520;
	shf.l.wrap.b32 	%r1174, %r1173, %r1173, 16;
	add.s32 	%r1175, %r1174, %r1168;
	xor.b32  	%r1176, %r1168, %r1161;
	xor.b32  	%r1177, %r1176, %r1175;
	add.s32 	%r1178, %r723, %r1154;
	add.s32 	%r1179, %r1178, %r1177;
	add.s32 	%r1180, %r1179, -995338651;
	shf.l.wrap.b32 	%r1181, %r1180, %r1180, 23;
	add.s32 	%r1182, %r1181, %r1175;
	not.b32 	%r1183, %r1168;
	or.b32  	%r1184, %r1182, %r1183;
	xor.b32  	%r1185, %r1184, %r1175;
	add.s32 	%r1186, %r709, %r1161;
	add.s32 	%r1187, %r1186, %r1185;
	add.s32 	%r1188, %r1187, -198630844;
	shf.l.wrap.b32 	%r1189, %r1188, %r1188, 6;
	add.s32 	%r1190, %r1189, %r1182;
	not.b32 	%r1191, %r1175;
	or.b32  	%r1192, %r1190, %r1191;
	xor.b32  	%r1193, %r1192, %r1182;
	add.s32 	%r1194, %r759, %r1168;
	add.s32 	%r1195, %r1194, %r1193;
	add.s32 	%r1196, %r1195, 1126891415;
	shf.l.wrap.b32 	%r1197, %r1196, %r1196, 10;
	add.s32 	%r1198, %r1197, %r1190;
	not.b32 	%r1199, %r1182;
	or.b32  	%r1200, %r1198, %r1199;
	xor.b32  	%r1201, %r1200, %r1190;
	add.s32 	%r1202, %r807, %r1175;
	add.s32 	%r1203, %r1202, %r1201;
	add.s32 	%r1204, %r1203, -1416354905;
	shf.l.wrap.b32 	%r1205, %r1204, %r1204, 15;
	add.s32 	%r1206, %r1205, %r1198;
	not.b32 	%r1207, %r1190;
	or.b32  	%r1208, %r1206, %r1207;
	xor.b32  	%r1209, %r1208, %r1198;
	add.s32 	%r1210, %r745, %r1182;
	add.s32 	%r1211, %r1210, %r1209;
	add.s32 	%r1212, %r1211, -57434055;
	shf.l.wrap.b32 	%r1213, %r1212, %r1212, 21;
	add.s32 	%r1214, %r1213, %r1206;
	not.b32 	%r1215, %r1198;
	or.b32  	%r1216, %r1214, %r1215;
	xor.b32  	%r1217, %r1216, %r1206;
	add.s32 	%r1218, %r793, %r1190;
	add.s32 	%r1219, %r1218, %r1217;
	add.s32 	%r1220, %r1219, 1700485571;
	shf.l.wrap.b32 	%r1221, %r1220, %r1220, 6;
	add.s32 	%r1222, %r1221, %r1214;
	not.b32 	%r1223, %r1206;
	or.b32  	%r1224, %r1222, %r1223;
	xor.b32  	%r1225, %r1224, %r1214;
	add.s32 	%r1226, %r731, %r1198;
	add.s32 	%r1227, %r1226, %r1225;
	add.s32 	%r1228, %r1227, -1894986606;
	shf.l.wrap.b32 	%r1229, %r1228, %r1228, 10;
	add.s32 	%r1230, %r1229, %r1222;
	not.b32 	%r1231, %r1214;
	or.b32  	%r1232, %r1230, %r1231;
	xor.b32  	%r1233, %r1232, %r1222;
	add.s32 	%r1234, %r779, %r1206;
	add.s32 	%r1235, %r1234, %r1233;
	add.s32 	%r1236, %r1235, -1051523;
	shf.l.wrap.b32 	%r1237, %r1236, %r1236, 15;
	add.s32 	%r1238, %r1237, %r1230;
	not.b32 	%r1239, %r1222;
	or.b32  	%r1240, %r1238, %r1239;
	xor.b32  	%r1241, %r1240, %r1230;
	add.s32 	%r1242, %r717, %r1214;
	add.s32 	%r1243, %r1242, %r1241;
	add.s32 	%r1244, %r1243, -2054922799;
	shf.l.wrap.b32 	%r1245, %r1244, %r1244, 21;
	add.s32 	%r1246, %r1245, %r1238;
	not.b32 	%r1247, %r1230;
	or.b32  	%r1248, %r1246, %r1247;
	xor.b32  	%r1249, %r1248, %r1238;
	add.s32 	%r1250, %r765, %r1222;
	add.s32 	%r1251, %r1250, %r1249;
	add.s32 	%r1252, %r1251, 1873313359;
	shf.l.wrap.b32 	%r1253, %r1252, %r1252, 6;
	add.s32 	%r1254, %r1253, %r1246;
	not.b32 	%r1255, %r1238;
	or.b32  	%r1256, %r1254, %r1255;
	xor.b32  	%r1257, %r1256, %r1246;
	add.s32 	%r1258, %r815, %r1230;
	add.s32 	%r1259, %r1258, %r1257;
	add.s32 	%r1260, %r1259, -30611744;
	shf.l.wrap.b32 	%r1261, %r1260, %r1260, 10;
	add.s32 	%r1262, %r1261, %r1254;
	not.b32 	%r1263, %r1246;
	or.b32  	%r1264, %r1262, %r1263;
	xor.b32  	%r1265, %r1264, %r1254;
	add.s32 	%r1266, %r751, %r1238;
	add.s32 	%r1267, %r1266, %r1265;
	add.s32 	%r1268, %r1267, -1560198380;
	shf.l.wrap.b32 	%r1269, %r1268, %r1268, 15;
	add.s32 	%r1270, %r1269, %r1262;
	not.b32 	%r1271, %r1254;
	or.b32  	%r1272, %r1270, %r1271;
	xor.b32  	%r1273, %r1272, %r1262;
	add.s32 	%r1274, %r801, %r1246;
	add.s32 	%r1275, %r1274, %r1273;
	add.s32 	%r1276, %r1275, 1309151649;
	shf.l.wrap.b32 	%r1277, %r1276, %r1276, 21;
	add.s32 	%r1278, %r1277, %r1270;
	not.b32 	%r1279, %r1262;
	or.b32  	%r1280, %r1278, %r1279;
	xor.b32  	%r1281, %r1280, %r1270;
	add.s32 	%r1282, %r737, %r1254;
	add.s32 	%r1283, %r1282, %r1281;
	add.s32 	%r1284, %r1283, -145523070;
	shf.l.wrap.b32 	%r1285, %r1284, %r1284, 6;
	add.s32 	%r1286, %r1285, %r1278;
	not.b32 	%r1287, %r1270;
	or.b32  	%r1288, %r1286, %r1287;
	xor.b32  	%r1289, %r1288, %r1278;
	add.s32 	%r1290, %r787, %r1262;
	add.s32 	%r1291, %r1290, %r1289;
	add.s32 	%r1292, %r1291, -1120210379;
	shf.l.wrap.b32 	%r1293, %r1292, %r1292, 10;
	add.s32 	%r1294, %r1293, %r1286;
	not.b32 	%r1295, %r1278;
	or.b32  	%r1296, %r1294, %r1295;
	xor.b32  	%r1297, %r1296, %r1286;
	add.s32 	%r1298, %r723, %r1270;
	add.s32 	%r1299, %r1298, %r1297;
	add.s32 	%r1300, %r1299, 718787259;
	shf.l.wrap.b32 	%r1301, %r1300, %r1300, 15;
	add.s32 	%r1302, %r1301, %r1294;
	not.b32 	%r1303, %r1286;
	or.b32  	%r1304, %r1302, %r1303;
	xor.b32  	%r1305, %r1304, %r1294;
	add.s32 	%r1306, %r773, %r1278;
	add.s32 	%r1307, %r1306, %r1305;
	add.s32 	%r1308, %r1307, -343485551;
	shf.l.wrap.b32 	%r1309, %r1308, %r1308, 21;
	add.s32 	%r1979, %r1286, %r1979;
	add.s32 	%r1310, %r1302, %r1980;
	add.s32 	%r1980, %r1310, %r1309;
	add.s32 	%r1981, %r1302, %r1981;
	add.s32 	%r1982, %r1294, %r1982;
	mov.b32 	%r1987, 0;
	st.local.u32 	[%rd3+80], %r1987;
$L__BB0_28:
	add.s64 	%rd163, %rd163, %rd33;
	sub.s64 	%rd164, %rd164, %rd33;
$L__BB0_29:
	setp.lt.u64 	%p19, %rd164, 65;
	@%p19 bra 	$L__BB0_31;
	ld.local.u8 	%r1311, [%rd163];
	ld.local.u8 	%rs35, [%rd163+1];
	mul.wide.u16 	%r1312, %rs35, 256;
	or.b32  	%r1313, %r1312, %r1311;
	ld.local.u8 	%r1314, [%rd163+2];
	shl.b32 	%r1315, %r1314, 16;
	or.b32  	%r1316, %r1313, %r1315;
	ld.local.u8 	%r1317, [%rd163+3];
	shl.b32 	%r1318, %r1317, 24;
	or.b32  	%r1319, %r1316, %r1318;
	ld.local.u8 	%r1320, [%rd163+4];
	ld.local.u8 	%rs36, [%rd163+5];
	mul.wide.u16 	%r1321, %rs36, 256;
	or.b32  	%r1322, %r1321, %r1320;
	ld.local.u8 	%r1323, [%rd163+6];
	shl.b32 	%r1324, %r1323, 16;
	or.b32  	%r1325, %r1322, %r1324;
	ld.local.u8 	%r1326, [%rd163+7];
	shl.b32 	%r1327, %r1326, 24;
	or.b32  	%r1328, %r1325, %r1327;
	ld.local.u8 	%r1329, [%rd163+8];
	ld.local.u8 	%rs37, [%rd163+9];
	mul.wide.u16 	%r1330, %rs37, 256;
	or.b32  	%r1331, %r1330, %r1329;
	ld.local.u8 	%r1332, [%rd163+10];
	shl.b32 	%r1333, %r1332, 16;
	or.b32  	%r1334, %r1331, %r1333;
	ld.local.u8 	%r1335, [%rd163+11];
	shl.b32 	%r1336, %r1335, 24;
	or.b32  	%r1337, %r1334, %r1336;
	ld.local.u8 	%r1338, [%rd163+12];
	ld.local.u8 	%rs38, [%rd163+13];
	mul.wide.u16 	%r1339, %rs38, 256;
	or.b32  	%r1340, %r1339, %r1338;
	ld.local.u8 	%r1341, [%rd163+14];
	shl.b32 	%r1342, %r1341, 16;
	or.b32  	%r1343, %r1340, %r1342;
	ld.local.u8 	%r1344, [%rd163+15];
	shl.b32 	%r1345, %r1344, 24;
	or.b32  	%r1346, %r1343, %r1345;
	ld.local.u8 	%r1347, [%rd163+16];
	ld.local.u8 	%rs39, [%rd163+17];
	mul.wide.u16 	%r1348, %rs39, 256;
	or.b32  	%r1349, %r1348, %r1347;
	ld.local.u8 	%r1350, [%rd163+18];
	shl.b32 	%r1351, %r1350, 16;
	or.b32  	%r1352, %r1349, %r1351;
	ld.local.u8 	%r1353, [%rd163+19];
	shl.b32 	%r1354, %r1353, 24;
	or.b32  	%r1355, %r1352, %r1354;
	ld.local.u8 	%r1356, [%rd163+20];
	ld.local.u8 	%rs40, [%rd163+21];
	mul.wide.u16 	%r1357, %rs40, 256;
	or.b32  	%r1358, %r1357, %r1356;
	ld.local.u8 	%r1359, [%rd163+22];
	shl.b32 	%r1360, %r1359, 16;
	or.b32  	%r1361, %r1358, %r1360;
	ld.local.u8 	%r1362, [%rd163+23];
	shl.b32 	%r1363, %r1362, 24;
	or.b32  	%r1364, %r1361, %r1363;
	ld.local.u8 	%r1365, [%rd163+24];
	ld.local.u8 	%rs41, [%rd163+25];
	mul.wide.u16 	%r1366, %rs41, 256;
	or.b32  	%r1367, %r1366, %r1365;
	ld.local.u8 	%r1368, [%rd163+26];
	shl.b32 	%r1369, %r1368, 16;
	or.b32  	%r1370, %r1367, %r1369;
	ld.local.u8 	%r1371, [%rd163+27];
	shl.b32 	%r1372, %r1371, 24;
	or.b32  	%r1373, %r1370, %r1372;
	ld.local.u8 	%r1374, [%rd163+28];
	ld.local.u8 	%rs42, [%rd163+29];
	mul.wide.u16 	%r1375, %rs42, 256;
	or.b32  	%r1376, %r1375, %r1374;
	ld.local.u8 	%r1377, [%rd163+30];
	shl.b32 	%r1378, %r1377, 16;
	or.b32  	%r1379, %r1376, %r1378;
	ld.local.u8 	%r1380, [%rd163+31];
	shl.b32 	%r1381, %r1380, 24;
	or.b32  	%r1382, %r1379, %r1381;
	ld.local.u8 	%r1383, [%rd163+32];
	ld.local.u8 	%rs43, [%rd163+33];
	mul.wide.u16 	%r1384, %rs43, 256;
	or.b32  	%r1385, %r1384, %r1383;
	ld.local.u8 	%r1386, [%rd163+34];
	shl.b32 	%r1387, %r1386, 16;
	or.b32  	%r1388, %r1385, %r1387;
	ld.local.u8 	%r1389, [%rd163+35];
	shl.b32 	%r1390, %r1389, 24;
	or.b32  	%r1391, %r1388, %r1390;
	ld.local.u8 	%r1392, [%rd163+36];
	ld.local.u8 	%rs44, [%rd163+37];
	mul.wide.u16 	%r1393, %rs44, 256;
	or.b32  	%r1394, %r1393, %r1392;
	ld.local.u8 	%r1395, [%rd163+38];
	shl.b32 	%r1396, %r1395, 16;
	or.b32  	%r1397, %r1394, %r1396;
	ld.local.u8 	%r1398, [%rd163+39];
	shl.b32 	%r1399, %r1398, 24;
	or.b32  	%r1400, %r1397, %r1399;
	ld.local.u8 	%r1401, [%rd163+40];
	ld.local.u8 	%rs45, [%rd163+41];
	mul.wide.u16 	%r1402, %rs45, 256;
	or.b32  	%r1403, %r1402, %r1401;
	ld.local.u8 	%r1404, [%rd163+42];
	shl.b32 	%r1405, %r1404, 16;
	or.b32  	%r1406, %r1403, %r1405;
	ld.local.u8 	%r1407, [%rd163+43];
	shl.b32 	%r1408, %r1407, 24;
	or.b32  	%r1409, %r1406, %r1408;
	ld.local.u8 	%r1410, [%rd163+44];
	ld.local.u8 	%rs46, [%rd163+45];
	mul.wide.u16 	%r1411, %rs46, 256;
	or.b32  	%r1412, %r1411, %r1410;
	ld.local.u8 	%r1413, [%rd163+46];
	shl.b32 	%r1414, %r1413, 16;
	or.b32  	%r1415, %r1412, %r1414;
	ld.local.u8 	%r1416, [%rd163+47];
	shl.b32 	%r1417, %r1416, 24;
	or.b32  	%r1418, %r1415, %r1417;
	ld.local.u8 	%r1419, [%rd163+48];
	ld.local.u8 	%rs47, [%rd163+49];
	mul.wide.u16 	%r1420, %rs47, 256;
	or.b32  	%r1421, %r1420, %r1419;
	ld.local.u8 	%r1422, [%rd163+50];
	shl.b32 	%r1423, %r1422, 16;
	or.b32  	%r1424, %r1421, %r1423;
	ld.local.u8 	%r1425, [%rd163+51];
	shl.b32 	%r1426, %r1425, 24;
	or.b32  	%r1427, %r1424, %r1426;
	ld.local.u8 	%r1428, [%rd163+52];
	ld.local.u8 	%rs48, [%rd163+53];
	mul.wide.u16 	%r1429, %rs48, 256;
	or.b32  	%r1430, %r1429, %r1428;
	ld.local.u8 	%r1431, [%rd163+54];
	shl.b32 	%r1432, %r1431, 16;
	or.b32  	%r1433, %r1430, %r1432;
	ld.local.u8 	%r1434, [%rd163+55];
	shl.b32 	%r1435, %r1434, 24;
	or.b32  	%r1436, %r1433, %r1435;
	ld.local.u8 	%r1437, [%rd163+56];
	ld.local.u8 	%rs49, [%rd163+57];
	mul.wide.u16 	%r1438, %rs49, 256;
	or.b32  	%r1439, %r1438, %r1437;
	ld.local.u8 	%r1440, [%rd163+58];
	shl.b32 	%r1441, %r1440, 16;
	or.b32  	%r1442, %r1439, %r1441;
	ld.local.u8 	%r1443, [%rd163+59];
	shl.b32 	%r1444, %r1443, 24;
	or.b32  	%r1445, %r1442, %r1444;
	ld.local.u8 	%r1446, [%rd163+60];
	ld.local.u8 	%rs50, [%rd163+61];
	mul.wide.u16 	%r1447, %rs50, 256;
	or.b32  	%r1448, %r1447, %r1446;
	ld.local.u8 	%r1449, [%rd163+62];
	shl.b32 	%r1450, %r1449, 16;
	or.b32  	%r1451, %r1448, %r1450;
	ld.local.u8 	%r1452, [%rd163+63];
	shl.b32 	%r1453, %r1452, 24;
	or.b32  	%r1454, %r1451, %r1453;
	xor.b32  	%r1455, %r1982, %r1981;
	and.b32  	%r1456, %r1455, %r1980;
	xor.b32  	%r1457, %r1456, %r1982;
	add.s32 	%r1458, %r1979, %r1457;
	add.s32 	%r1459, %r1458, %r1319;
	add.s32 	%r1460, %r1459, -680876936;
	shf.l.wrap.b32 	%r1461, %r1460, %r1460, 7;
	add.s32 	%r1462, %r1461, %r1980;
	xor.b32  	%r1463, %r1981, %r1980;
	and.b32  	%r1464, %r1462, %r1463;
	xor.b32  	%r1465, %r1464, %r1981;
	add.s32 	%r1466, %r1982, %r1328;
	add.s32 	%r1467, %r1466, %r1465;
	add.s32 	%r1468, %r1467, -389564586;
	shf.l.wrap.b32 	%r1469, %r1468, %r1468, 12;
	add.s32 	%r1470, %r1469, %r1462;
	xor.b32  	%r1471, %r1462, %r1980;
	and.b32  	%r1472, %r1470, %r1471;
	xor.b32  	%r1473, %r1472, %r1980;
	add.s32 	%r1474, %r1981, %r1337;
	add.s32 	%r1475, %r1474, %r1473;
	add.s32 	%r1476, %r1475, 606105819;
	shf.l.wrap.b32 	%r1477, %r1476, %r1476, 17;
	add.s32 	%r1478, %r1477, %r1470;
	xor.b32  	%r1479, %r1470, %r1462;
	and.b32  	%r1480, %r1478, %r1479;
	xor.b32  	%r1481, %r1480, %r1462;
	add.s32 	%r1482, %r1980, %r1346;
	add.s32 	%r1483, %r1482, %r1481;
	add.s32 	%r1484, %r1483, -1044525330;
	shf.l.wrap.b32 	%r1485, %r1484, %r1484, 22;
	add.s32 	%r1486, %r1485, %r1478;
	xor.b32  	%r1487, %r1478, %r1470;
	and.b32  	%r1488, %r1486, %r1487;
	xor.b32  	%r1489, %r1488, %r1470;
	add.s32 	%r1490, %r1462, %r1355;
	add.s32 	%r1491, %r1490, %r1489;
	add.s32 	%r1492, %r1491, -176418897;
	shf.l.wrap.b32 	%r1493, %r1492, %r1492, 7;
	add.s32 	%r1494, %r1493, %r1486;
	xor.b32  	%r1495, %r1486, %r1478;
	and.b32  	%r1496, %r1494, %r1495;
	xor.b32  	%r1497, %r1496, %r1478;
	add.s32 	%r1498, %r1364, %r1470;
	add.s32 	%r1499, %r1498, %r1497;
	add.s32 	%r1500, %r1499, 1200080426;
	shf.l.wrap.b32 	%r1501, %r1500, %r1500, 12;
	add.s32 	%r1502, %r1501, %r1494;
	xor.b32  	%r1503, %r1494, %r1486;
	and.b32  	%r1504, %r1502, %r1503;
	xor.b32  	%r1505, %r1504, %r1486;
	add.s32 	%r1506, %r1373, %r1478;
	add.s32 	%r1507, %r1506, %r1505;
	add.s32 	%r1508, %r1507, -1473231341;
	shf.l.wrap.b32 	%r1509, %r1508, %r1508, 17;
	add.s32 	%r1510, %r1509, %r1502;
	xor.b32  	%r1511, %r1502, %r1494;
	and.b32  	%r1512, %r1510, %r1511;
	xor.b32  	%r1513, %r1512, %r1494;
	add.s32 	%r1514, %r1382, %r1486;
	add.s32 	%r1515, %r1514, %r1513;
	add.s32 	%r1516, %r1515, -45705983;
	shf.l.wrap.b32 	%r1517, %r1516, %r1516, 22;
	add.s32 	%r1518, %r1517, %r1510;
	xor.b32  	%r1519, %r1510, %r1502;
	and.b32  	%r1520, %r1518, %r1519;
	xor.b32  	%r1521, %r1520, %r1502;
	add.s32 	%r1522, %r1391, %r1494;
	add.s32 	%r1523, %r1522, %r1521;
	add.s32 	%r1524, %r1523, 1770035416;
	shf.l.wrap.b32 	%r1525, %r1524, %r1524, 7;
	add.s32 	%r1526, %r1525, %r1518;
	xor.b32  	%r1527, %r1518, %r1510;
	and.b32  	%r1528, %r1526, %r1527;
	xor.b32  	%r1529, %r1528, %r1510;
	add.s32 	%r1530, %r1400, %r1502;
	add.s32 	%r1531, %r1530, %r1529;
	add.s32 	%r1532, %r1531, -1958414417;
	shf.l.wrap.b32 	%r1533, %r1532, %r1532, 12;
	add.s32 	%r1534, %r1533, %r1526;
	xor.b32  	%r1535, %r1526, %r1518;
	and.b32  	%r1536, %r1534, %r1535;
	xor.b32  	%r1537, %r1536, %r1518;
	add.s32 	%r1538, %r1409, %r1510;
	add.s32 	%r1539, %r1538, %r1537;
	add.s32 	%r1540, %r1539, -42063;
	shf.l.wrap.b32 	%r1541, %r1540, %r1540, 17;
	add.s32 	%r1542, %r1541, %r1534;
	xor.b32  	%r1543, %r1534, %r1526;
	and.b32  	%r1544, %r1542, %r1543;
	xor.b32  	%r1545, %r1544, %r1526;
	add.s32 	%r1546, %r1418, %r1518;
	add.s32 	%r1547, %r1546, %r1545;
	add.s32 	%r1548, %r1547, -1990404162;
	shf.l.wrap.b32 	%r1549, %r1548, %r1548, 22;
	add.s32 	%r1550, %r1549, %r1542;
	xor.b32  	%r1551, %r1542, %r1534;
	and.b32  	%r1552, %r1550, %r1551;
	xor.b32  	%r1553, %r1552, %r1534;
	add.s32 	%r1554, %r1427, %r1526;
	add.s32 	%r1555, %r1554, %r1553;
	add.s32 	%r1556, %r1555, 1804603682;
	shf.l.wrap.b32 	%r1557, %r1556, %r1556, 7;
	add.s32 	%r1558, %r1557, %r1550;
	xor.b32  	%r1559, %r1550, %r1542;
	and.b32  	%r1560, %r1558, %r1559;
	xor.b32  	%r1561, %r1560, %r1542;
	add.s32 	%r1562, %r1436, %r1534;
	add.s32 	%r1563, %r1562, %r1561;
	add.s32 	%r1564, %r1563, -40341101;
	shf.l.wrap.b32 	%r1565, %r1564, %r1564, 12;
	add.s32 	%r1566, %r1565, %r1558;
	xor.b32  	%r1567, %r1558, %r1550;
	and.b32  	%r1568, %r1566, %r1567;
	xor.b32  	%r1569, %r1568, %r1550;
	add.s32 	%r1570, %r1445, %r1542;
	add.s32 	%r1571, %r1570, %r1569;
	add.s32 	%r1572, %r1571, -1502002290;
	shf.l.wrap.b32 	%r1573, %r1572, %r1572, 17;
	add.s32 	%r1574, %r1573, %r1566;
	xor.b32  	%r1575, %r1566, %r1558;
	and.b32  	%r1576, %r1574, %r1575;
	xor.b32  	%r1577, %r1576, %r1558;
	add.s32 	%r1578, %r1454, %r1550;
	add.s32 	%r1579, %r1578, %r1577;
	add.s32 	%r1580, %r1579, 1236535329;
	shf.l.wrap.b32 	%r1581, %r1580, %r1580, 22;
	add.s32 	%r1582, %r1581, %r1574;
	xor.b32  	%r1583, %r1582, %r1574;
	and.b32  	%r1584, %r1583, %r1566;
	xor.b32  	%r1585, %r1584, %r1574;
	add.s32 	%r1586, %r1328, %r1558;
	add.s32 	%r1587, %r1586, %r1585;
	add.s32 	%r1588, %r1587, -165796510;
	shf.l.wrap.b32 	%r1589, %r1588, %r1588, 5;
	add.s32 	%r1590, %r1589, %r1582;
	xor.b32  	%r1591, %r1590, %r1582;
	and.b32  	%r1592, %r1591, %r1574;
	xor.b32  	%r1593, %r1592, %r1582;
	add.s32 	%r1594, %r1373, %r1566;
	add.s32 	%r1595, %r1594, %r1593;
	add.s32 	%r1596, %r1595, -1069501632;
	shf.l.wrap.b32 	%r1597, %r1596, %r1596, 9;
	add.s32 	%r1598, %r1597, %r1590;
	xor.b32  	%r1599, %r1598, %r1590;
	and.b32  	%r1600, %r1599, %r1582;
	xor.b32  	%r1601, %r1600, %r1590;
	add.s32 	%r1602, %r1418, %r1574;
	add.s32 	%r1603, %r1602, %r1601;
	add.s32 	%r1604, %r1603, 643717713;
	shf.l.wrap.b32 	%r1605, %r1604, %r1604, 14;
	add.s32 	%r1606, %r1605, %r1598;
	xor.b32  	%r1607, %r1606, %r1598;
	and.b32  	%r1608, %r1607, %r1590;
	xor.b32  	%r1609, %r1608, %r1598;
	add.s32 	%r1610, %r1319, %r1582;
	add.s32 	%r1611, %r1610, %r1609;
	add.s32 	%r1612, %r1611, -373897302;
	shf.l.wrap.b32 	%r1613, %r1612, %r1612, 20;
	add.s32 	%r1614, %r1613, %r1606;
	xor.b32  	%r1615, %r1614, %r1606;
	and.b32  	%r1616, %r1615, %r1598;
	xor.b32  	%r1617, %r1616, %r1606;
	add.s32 	%r1618, %r1364, %r1590;
	add.s32 	%r1619, %r1618, %r1617;
	add.s32 	%r1620, %r1619, -701558691;
	shf.l.wrap.b32 	%r1621, %r1620, %r1620, 5;
	add.s32 	%r1622, %r1621, %r1614;
	xor.b32  	%r1623, %r1622, %r1614;
	and.b32  	%r1624, %r1623, %r1606;
	xor.b32  	%r1625, %r1624, %r1614;
	add.s32 	%r1626, %r1409, %r1598;
	add.s32 	%r1627, %r1626, %r1625;
	add.s32 	%r1628, %r1627, 38016083;
	shf.l.wrap.b32 	%r1629, %r1628, %r1628, 9;
	add.s32 	%r1630, %r1629, %r1622;
	xor.b32  	%r1631, %r1630, %r1622;
	and.b32  	%r1632, %r1631, %r1614;
	xor.b32  	%r1633, %r1632, %r1622;
	add.s32 	%r1634, %r1454, %r1606;
	add.s32 	%r1635, %r1634, %r1633;
	add.s32 	%r1636, %r1635, -660478335;
	shf.l.wrap.b32 	%r1637, %r1636, %r1636, 14;
	add.s32 	%r1638, %r1637, %r1630;
	xor.b32  	%r1639, %r1638, %r1630;
	and.b32  	%r1640, %r1639, %r1622;
	xor.b32  	%r1641, %r1640, %r1630;
	add.s32 	%r1642, %r1355, %r1614;
	add.s32 	%r1643, %r1642, %r1641;
	add.s32 	%r1644, %r1643, -405537848;
	shf.l.wrap.b32 	%r1645, %r1644, %r1644, 20;
	add.s32 	%r1646, %r1645, %r1638;
	xor.b32  	%r1647, %r1646, %r1638;
	and.b32  	%r1648, %r1647, %r1630;
	xor.b32  	%r1649, %r1648, %r1638;
	add.s32 	%r1650, %r1400, %r1622;
	add.s32 	%r1651, %r1650, %r1649;
	add.s32 	%r1652, %r1651, 568446438;
	shf.l.wrap.b32 	%r1653, %r1652, %r1652, 5;
	add.s32 	%r1654, %r1653, %r1646;
	xor.b32  	%r1655, %r1654, %r1646;
	and.b32  	%r1656, %r1655, %r1638;
	xor.b32  	%r1657, %r1656, %r1646;
	add.s32 	%r1658, %r1445, %r1630;
	add.s32 	%r1659, %r1658, %r1657;
	add.s32 	%r1660, %r1659, -1019803690;
	shf.l.wrap.b32 	%r1661, %r1660, %r1660, 9;
	add.s32 	%r1662, %r1661, %r1654;
	xor.b32  	%r1663, %r1662, %r1654;
	and.b32  	%r1664, %r1663, %r1646;
	xor.b32  	%r1665, %r1664, %r1654;
	add.s32 	%r1666, %r1346, %r1638;
	add.s32 	%r1667, %r1666, %r1665;
	add.s32 	%r1668, %r1667, -187363961;
	shf.l.wrap.b32 	%r1669, %r1668, %r1668, 14;
	add.s32 	%r1670, %r1669, %r1662;
	xor.b32  	%r1671, %r1670, %r1662;
	and.b32  	%r1672, %r1671, %r1654;
	xor.b32  	%r1673, %r1672, %r1662;
	add.s32 	%r1674, %r1391, %r1646;
	add.s32 	%r1675, %r1674, %r1673;
	add.s32 	%r1676, %r1675, 1163531501;
	shf.l.wrap.b32 	%r1677, %r1676, %r1676, 20;
	add.s32 	%r1678, %r1677, %r1670;
	xor.b32  	%r1679, %r1678, %r1670;
	and.b32  	%r1680, %r1679, %r1662;
	xor.b32  	%r1681, %r1680, %r1670;
	add.s32 	%r1682, %r1436, %r1654;
	add.s32 	%r1683, %r1682, %r1681;
	add.s32 	%r1684, %r1683, -1444681467;
	shf.l.wrap.b32 	%r1685, %r1684, %r1684, 5;
	add.s32 	%r1686, %r1685, %r1678;
	xor.b32  	%r1687, %r1686, %r1678;
	and.b32  	%r1688, %r1687, %r1670;
	xor.b32  	%r1689, %r1688, %r1678;
	add.s32 	%r1690, %r1337, %r1662;
	add.s32 	%r1691, %r1690, %r1689;
	add.s32 	%r1692, %r1691, -51403784;
	shf.l.wrap.b32 	%r1693, %r1692, %r1692, 9;
	add.s32 	%r1694, %r1693, %r1686;
	xor.b32  	%r1695, %r1694, %r1686;
	and.b32  	%r1696, %r1695, %r1678;
	xor.b32  	%r1697, %r1696, %r1686;
	add.s32 	%r1698, %r1382, %r1670;
	add.s32 	%r1699, %r1698, %r1697;
	add.s32 	%r1700, %r1699, 1735328473;
	shf.l.wrap.b32 	%r1701, %r1700, %r1700, 14;
	add.s32 	%r1702, %r1701, %r1694;
	xor.b32  	%r1703, %r1702, %r1694;
	and.b32  	%r1704, %r1703, %r1686;
	xor.b32  	%r1705, %r1704, %r1694;
	add.s32 	%r1706, %r1427, %r1678;
	add.s32 	%r1707, %r1706, %r1705;
	add.s32 	%r1708, %r1707, -1926607734;
	shf.l.wrap.b32 	%r1709, %r1708, %r1708, 20;
	add.s32 	%r1710, %r1709, %r1702;
	xor.b32  	%r1711, %r1703, %r1710;
	add.s32 	%r1712, %r1364, %r1686;
	add.s32 	%r1713, %r1712, %r1711;
	add.s32 	%r1714, %r1713, -378558;
	shf.l.wrap.b32 	%r1715, %r1714, %r1714, 4;
	add.s32 	%r1716, %r1715, %r1710;
	xor.b32  	%r1717, %r1710, %r1702;
	xor.b32  	%r1718, %r1717, %r1716;
	add.s32 	%r1719, %r1391, %r1694;
	add.s32 	%r1720, %r1719, %r1718;
	add.s32 	%r1721, %r1720, -2022574463;
	shf.l.wrap.b32 	%r1722, %r1721, %r1721, 11;
	add.s32 	%r1723, %r1722, %r1716;
	xor.b32  	%r1724, %r1716, %r1710;
	xor.b32  	%r1725, %r1724, %r1723;
	add.s32 	%r1726, %r1418, %r1702;
	add.s32 	%r1727, %r1726, %r1725;
	add.s32 	%r1728, %r1727, 1839030562;
	shf.l.wrap.b32 	%r1729, %r1728, %r1728, 16;
	add.s32 	%r1730, %r1729, %r1723;
	xor.b32  	%r1731, %r1723, %r1716;
	xor.b32  	%r1732, %r1731, %r1730;
	add.s32 	%r1733, %r1445, %r1710;
	add.s32 	%r1734, %r1733, %r1732;
	add.s32 	%r1735, %r1734, -35309556;
	shf.l.wrap.b32 	%r1736, %r1735, %r1735, 23;
	add.s32 	%r1737, %r1736, %r1730;
	xor.b32  	%r1738, %r1730, %r1723;
	xor.b32  	%r1739, %r1738, %r1737;
	add.s32 	%r1740, %r1328, %r1716;
	add.s32 	%r1741, %r1740, %r1739;
	add.s32 	%r1742, %r1741, -1530992060;
	shf.l.wrap.b32 	%r1743, %r1742, %r1742, 4;
	add.s32 	%r1744, %r1743, %r1737;
	xor.b32  	%r1745, %r1737, %r1730;
	xor.b32  	%r1746, %r1745, %r1744;
	add.s32 	%r1747, %r1355, %r1723;
	add.s32 	%r1748, %r1747, %r1746;
	add.s32 	%r1749, %r1748, 1272893353;
	shf.l.wrap.b32 	%r1750, %r1749, %r1749, 11;
	add.s32 	%r1751, %r1750, %r1744;
	xor.b32  	%r1752, %r1744, %r1737;
	xor.b32  	%r1753, %r1752, %r1751;
	add.s32 	%r1754, %r1382, %r1730;
	add.s32 	%r1755, %r1754, %r1753;
	add.s32 	%r1756, %r1755, -155497632;
	shf.l.wrap.b32 	%r1757, %r1756, %r1756, 16;
	add.s32 	%r1758, %r1757, %r1751;
	xor.b32  	%r1759, %r1751, %r1744;
	xor.b32  	%r1760, %r1759, %r1758;
	add.s32 	%r1761, %r1409, %r1737;
	add.s32 	%r1762, %r1761, %r1760;
	add.s32 	%r1763, %r1762, -1094730640;
	shf.l.wrap.b32 	%r1764, %r1763, %r1763, 23;
	add.s32 	%r1765, %r1764, %r1758;
	xor.b32  	%r1766, %r1758, %r1751;
	xor.b32  	%r1767, %r1766, %r1765;
	add.s32 	%r1768, %r1436, %r1744;
	add.s32 	%r1769, %r1768, %r1767;
	add.s32 	%r1770, %r1769, 681279174;
	shf.l.wrap.b32 	%r1771, %r1770, %r1770, 4;
	add.s32 	%r1772, %r1771, %r1765;
	xor.b32  	%r1773, %r1765, %r1758;
	xor.b32  	%r1774, %r1773, %r1772;
	add.s32 	%r1775, %r1319, %r1751;
	add.s32 	%r1776, %r1775, %r1774;
	add.s32 	%r1777, %r1776, -358537222;
	shf.l.wrap.b32 	%r1778, %r1777, %r1777, 11;
	add.s32 	%r1779, %r1778, %r1772;
	xor.b32  	%r1780, %r1772, %r1765;
	xor.b32  	%r1781, %r1780, %r1779;
	add.s32 	%r1782, %r1346, %r1758;
	add.s32 	%r1783, %r1782, %r1781;
	add.s32 	%r1784, %r1783, -722521979;
	shf.l.wrap.b32 	%r1785, %r1784, %r1784, 16;
	add.s32 	%r1786, %r1785, %r1779;
	xor.b32  	%r1787, %r1779, %r1772;
	xor.b32  	%r1788, %r1787, %r1786;
	add.s32 	%r1789, %r1373, %r1765;
	add.s32 	%r1790, %r1789, %r1788;
	add.s32 	%r1791, %r1790, 76029189;
	shf.l.wrap.b32 	%r1792, %r1791, %r1791, 23;
	add.s32 	%r1793, %r1792, %r1786;
	xor.b32  	%r1794, %r1786, %r1779;
	xor.b32  	%r1795, %r1794, %r1793;
	add.s32 	%r1796, %r1400, %r1772;
	add.s32 	%r1797, %r1796, %r1795;
	add.s32 	%r1798, %r1797, -640364487;
	shf.l.wrap.b32 	%r1799, %r1798, %r1798, 4;
	add.s32 	%r1800, %r1799, %r1793;
	xor.b32  	%r1801, %r1793, %r1786;
	xor.b32  	%r1802, %r1801, %r1800;
	add.s32 	%r1803, %r1427, %r1779;
	add.s32 	%r1804, %r1803, %r1802;
	add.s32 	%r1805, %r1804, -421815835;
	shf.l.wrap.b32 	%r1806, %r1805, %r1805, 11;
	add.s32 	%r1807, %r1806, %r1800;
	xor.b32  	%r1808, %r1800, %r1793;
	xor.b32  	%r1809, %r1808, %r1807;
	add.s32 	%r1810, %r1454, %r1786;
	add.s32 	%r1811, %r1810, %r1809;
	add.s32 	%r1812, %r1811, 530742520;
	shf.l.wrap.b32 	%r1813, %r1812, %r1812, 16;
	add.s32 	%r1814, %r1813, %r1807;
	xor.b32  	%r1815, %r1807, %r1800;
	xor.b32  	%r1816, %r1815, %r1814;
	add.s32 	%r1817, %r1337, %r1793;
	add.s32 	%r1818, %r1817, %r1816;
	add.s32 	%r1819, %r1818, -995338651;
	shf.l.wrap.b32 	%r1820, %r1819, %r1819, 23;
	add.s32 	%r1821, %r1820, %r1814;
	not.b32 	%r1822, %r1807;
	or.b32  	%r1823, %r1821, %r1822;
	xor.b32  	%r1824, %r1823, %r1814;
	add.s32 	%r1825, %r1319, %r1800;
	add.s32 	%r1826, %r1825, %r1824;
	add.s32 	%r1827, %r1826, -198630844;
	shf.l.wrap.b32 	%r1828, %r1827, %r1827, 6;
	add.s32 	%r1829, %r1828, %r1821;
	not.b32 	%r1830, %r1814;
	or.b32  	%r1831, %r1829, %r1830;
	xor.b32  	%r1832, %r1831, %r1821;
	add.s32 	%r1833, %r1382, %r1807;
	add.s32 	%r1834, %r1833, %r1832;
	add.s32 	%r1835, %r1834, 1126891415;
	shf.l.wrap.b32 	%r1836, %r1835, %r1835, 10;
	add.s32 	%r1837, %r1836, %r1829;
	not.b32 	%r1838, %r1821;
	or.b32  	%r1839, %r1837, %r1838;
	xor.b32  	%r1840, %r1839, %r1829;
	add.s32 	%r1841, %r1445, %r1814;
	add.s32 	%r1842, %r1841, %r1840;
	add.s32 	%r1843, %r1842, -1416354905;
	shf.l.wrap.b32 	%r1844, %r1843, %r1843, 15;
	add.s32 	%r1845, %r1844, %r1837;
	not.b32 	%r1846, %r1829;
	or.b32  	%r1847, %r1845, %r1846;
	xor.b32  	%r1848, %r1847, %r1837;
	add.s32 	%r1849, %r1364, %r1821;
	add.s32 	%r1850, %r1849, %r1848;
	add.s32 	%r1851, %r1850, -57434055;
	shf.l.wrap.b32 	%r1852, %r1851, %r1851, 21;
	add.s32 	%r1853, %r1852, %r1845;
	not.b32 	%r1854, %r1837;
	or.b32  	%r1855, %r1853, %r1854;
	xor.b32  	%r1856, %r1855, %r1845;
	add.s32 	%r1857, %r1427, %r1829;
	add.s32 	%r1858, %r1857, %r1856;
	add.s32 	%r1859, %r1858, 1700485571;
	shf.l.wrap.b32 	%r1860, %r1859, %r1859, 6;
	add.s32 	%r1861, %r1860, %r1853;
	not.b32 	%r1862, %r1845;
	or.b32  	%r1863, %r1861, %r1862;
	xor.b32  	%r1864, %r1863, %r1853;
	add.s32 	%r1865, %r1346, %r1837;
	add.s32 	%r1866, %r1865, %r1864;
	add.s32 	%r1867, %r1866, -1894986606;
	shf.l.wrap.b32 	%r1868, %r1867, %r1867, 10;
	add.s32 	%r1869, %r1868, %r1861;
	not.b32 	%r1870, %r1853;
	or.b32  	%r1871, %r1869, %r1870;
	xor.b32  	%r1872, %r1871, %r1861;
	add.s32 	%r1873, %r1409, %r1845;
	add.s32 	%r1874, %r1873, %r1872;
	add.s32 	%r1875, %r1874, -1051523;
	shf.l.wrap.b32 	%r1876, %r1875, %r1875, 15;
	add.s32 	%r1877, %r1876, %r1869;
	not.b32 	%r1878, %r1861;
	or.b32  	%r1879, %r1877, %r1878;
	xor.b32  	%r1880, %r1879, %r1869;
	add.s32 	%r1881, %r1328, %r1853;
	add.s32 	%r1882, %r1881, %r1880;
	add.s32 	%r1883, %r1882, -2054922799;
	shf.l.wrap.b32 	%r1884, %r1883, %r1883, 21;
	add.s32 	%r1885, %r1884, %r1877;
	not.b32 	%r1886, %r1869;
	or.b32  	%r1887, %r1885, %r1886;
	xor.b32  	%r1888, %r1887, %r1877;
	add.s32 	%r1889, %r1391, %r1861;
	add.s32 	%r1890, %r1889, %r1888;
	add.s32 	%r1891, %r1890, 1873313359;
	shf.l.wrap.b32 	%r1892, %r1891, %r1891, 6;
	add.s32 	%r1893, %r1892, %r1885;
	not.b32 	%r1894, %r1877;
	or.b32  	%r1895, %r1893, %r1894;
	xor.b32  	%r1896, %r1895, %r1885;
	add.s32 	%r1897, %r1454, %r1869;
	add.s32 	%r1898, %r1897, %r1896;
	add.s32 	%r1899, %r1898, -30611744;
	shf.l.wrap.b32 	%r1900, %r1899, %r1899, 10;
	add.s32 	%r1901, %r1900, %r1893;
	not.b32 	%r1902, %r1885;
	or.b32  	%r1903, %r1901, %r1902;
	xor.b32  	%r1904, %r1903, %r1893;
	add.s32 	%r1905, %r1373, %r1877;
	add.s32 	%r1906, %r1905, %r1904;
	add.s32 	%r1907, %r1906, -1560198380;
	shf.l.wrap.b32 	%r1908, %r1907, %r1907, 15;
	add.s32 	%r1909, %r1908, %r1901;
	not.b32 	%r1910, %r1893;
	or.b32  	%r1911, %r1909, %r1910;
	xor.b32  	%r1912, %r1911, %r1901;
	add.s32 	%r1913, %r1436, %r1885;
	add.s32 	%r1914, %r1913, %r1912;
	add.s32 	%r1915, %r1914, 1309151649;
	shf.l.wrap.b32 	%r1916, %r1915, %r1915, 21;
	add.s32 	%r1917, %r1916, %r1909;
	not.b32 	%r1918, %r1901;
	or.b32  	%r1919, %r1917, %r1918;
	xor.b32  	%r1920, %r1919, %r1909;
	add.s32 	%r1921, %r1355, %r1893;
	add.s32 	%r1922, %r1921, %r1920;
	add.s32 	%r1923, %r1922, -145523070;
	shf.l.wrap.b32 	%r1924, %r1923, %r1923, 6;
	add.s32 	%r1925, %r1924, %r1917;
	not.b32 	%r1926, %r1909;
	or.b32  	%r1927, %r1925, %r1926;
	xor.b32  	%r1928, %r1927, %r1917;
	add.s32 	%r1929, %r1418, %r1901;
	add.s32 	%r1930, %r1929, %r1928;
	add.s32 	%r1931, %r1930, -1120210379;
	shf.l.wrap.b32 	%r1932, %r1931, %r1931, 10;
	add.s32 	%r1933, %r1932, %r1925;
	not.b32 	%r1934, %r1917;
	or.b32  	%r1935, %r1933, %r1934;
	xor.b32  	%r1936, %r1935, %r1925;
	add.s32 	%r1937, %r1337, %r1909;
	add.s32 	%r1938, %r1937, %r1936;
	add.s32 	%r1939, %r1938, 718787259;
	shf.l.wrap.b32 	%r1940, %r1939, %r1939, 15;
	add.s32 	%r1941, %r1940, %r1933;
	not.b32 	%r1942, %r1925;
	or.b32  	%r1943, %r1941, %r1942;
	xor.b32  	%r1944, %r1943, %r1933;
	add.s32 	%r1945, %r1400, %r1917;
	add.s32 	%r1946, %r1945, %r1944;
	add.s32 	%r1947, %r1946, -343485551;
	shf.l.wrap.b32 	%r1948, %r1947, %r1947, 21;
	add.s32 	%r1979, %r1925, %r1979;
	add.s32 	%r1949, %r1941, %r1980;
	add.s32 	%r1980, %r1949, %r1948;
	add.s32 	%r1981, %r1941, %r1981;
	add.s32 	%r1982, %r1933, %r1982;
$L__BB0_31:
	setp.eq.s64 	%p20, %rd164, 0;
	@%p20 bra 	$L__BB0_36;
	cvt.u32.u64 	%r1987, %rd164;
	st.local.u32 	[%rd3+80], %r1987;
	and.b64  	%rd41, %rd164, 4294967295;
	setp.eq.s64 	%p21, %rd41, 0;
	@%p21 bra 	$L__BB0_36;
	add.s64 	%rd42, %rd3, 16;
	mov.b64 	%rd165, 0;
$L__BB0_34:
	add.s64 	%rd147, %rd163, %rd165;
	ld.local.u8 	%rs51, [%rd147];
	add.s64 	%rd148, %rd42, %rd165;
	st.local.u8 	[%rd148], %rs51;
	add.s64 	%rd165, %rd165, 1;
	setp.lt.u64 	%p22, %rd165, %rd41;
	@%p22 bra 	$L__BB0_34;
	ld.local.u32 	%r1987, [%rd3+80];
$L__BB0_36:
	setp.ne.s32 	%p23, %r1987, 0;
	@%p23 bra 	$L__BB0_38;
	st.global.u8 	[%rd31], %r1979;
	shr.u32 	%r1950, %r1979, 8;
	st.global.u8 	[%rd31+1], %r1950;
	shr.u32 	%r1951, %r1979, 16;
	st.global.u8 	[%rd31+2], %r1951;
	shr.u32 	%r1952, %r1979, 24;
	st.global.u8 	[%rd31+3], %r1952;
	st.global.u8 	[%rd31+4], %r1980;
	shr.u32 	%r1953, %r1980, 8;
	st.global.u8 	[%rd31+5], %r1953;
	shr.u32 	%r1954, %r1980, 16;
	st.global.u8 	[%rd31+6], %r1954;
	shr.u32 	%r1955, %r1980, 24;
	st.global.u8 	[%rd31+7], %r1955;
	st.global.u8 	[%rd31+8], %r1981;
	shr.u32 	%r1956, %r1981, 8;
	st.global.u8 	[%rd31+9], %r1956;
	shr.u32 	%r1957, %r1981, 16;
	st.global.u8 	[%rd31+10], %r1957;
	shr.u32 	%r1958, %r1981, 24;
	st.global.u8 	[%rd31+11], %r1958;
	st.global.u8 	[%rd31+12], %r1982;
	shr.u32 	%r1959, %r1982, 8;
	st.global.u8 	[%rd31+13], %r1959;
	shr.u32 	%r1960, %r1982, 16;
	st.global.u8 	[%rd31+14], %r1960;
	shr.u32 	%r1961, %r1982, 24;
	st.global.u8 	[%rd31+15], %r1961;
$L__BB0_38:
	ret;
$L__BB0_39:
	cvta.to.global.u64 	%rd51, %rd45;
	mul.wide.u32 	%rd52, %r1, 4;
	add.s64 	%rd53, %rd51, %rd52;
	ld.global.u32 	%rd159, [%rd53];
	bra.uni 	$L__BB0_15;

}


// ===== COMPILED SASS (sm_100) =====

	.target	sm_100

	.elftype	@"ET_EXEC"


//--------------------- .note.nv.tkinfo           --------------------------
	.section	.note.nv.tkinfo,"",@"SHT_NOTE"
	.sectionflags	@"SHF_NOTE_NV_TKINFO"
	.tkinfo
        /*0018*/ 	.word	0x00000002
        /*0030*/ 	.string	""
        /*0030*/ 	.string	"ptxas"
        /*0030*/ 	.string	"Cuda compilation tools, release 13.0, V13.0.88"
        /*0030*/ 	.string	"Build cuda_13.0.r13.0/compiler.36424714_0"
        /*0030*/ 	.string	"-arch sm_100 -m 64 "



//--------------------- .note.nv.cuinfo           --------------------------
	.section	.note.nv.cuinfo,"",@"SHT_NOTE"
	.sectionflags	@"SHF_NOTE_NV_CUINFO"
        /*0018*/ 	.short	0x0002
        /*001a*/ 	.short	0x0064
        /*001c*/ 	.short	0x0082
	.zero		2


//--------------------- .nv.info                  --------------------------
	.section	.nv.info,"",@"SHT_CUDA_INFO"
	.align	4


	//----- nvinfo : EIATTR_REGCOUNT
	.align		4
        /*0000*/ 	.byte	0x04, 0x2f
        /*0002*/ 	.short	(.L_1 - .L_0)
	.align		4
.L_0:
        /*0004*/ 	.word	index@(_Z20calculate_md5_kerneljPKjS0_PKhPh)
        /*0008*/ 	.word	0x00000028


	//----- nvinfo : EIATTR_FRAME_SIZE
	.align		4
.L_1:
        /*000c*/ 	.byte	0x04, 0x11
        /*000e*/ 	.short	(.L_3 - .L_2)
	.align		4
.L_2:
        /*0010*/ 	.word	index@(_Z20calculate_md5_kerneljPKjS0_PKhPh)
        /*0014*/ 	.word	0x000000a8


	//----- nvinfo : EIATTR_MIN_STACK_SIZE
	.align		4
.L_3:
        /*0018*/ 	.byte	0x04, 0x12
        /*001a*/ 	.short	(.L_5 - .L_4)
	.align		4
.L_4:
        /*001c*/ 	.word	index@(_Z20calculate_md5_kerneljPKjS0_PKhPh)
        /*0020*/ 	.word	0x000000a8
.L_5:


//--------------------- .nv.compat                --------------------------
	.section	.nv.compat,"",@"SHT_CUDA_COMPAT_INFO"
	.align	4
        /*0000*/ 	.byte	0x02, 0x09, 0x00, 0x00, 0x02, 0x02, 0x01, 0x00, 0x02, 0x05, 0x05, 0x00, 0x03, 0x07, 0x01, 0x01
        /*0010*/ 	.byte	0x02, 0x03, 0x00, 0x00, 0x02, 0x06, 0x01, 0x00, 0x04, 0x0b, 0x08, 0x00, 0x09, 0x00, 0x00, 0x00
        /*0020*/ 	.byte	0x00, 0x00, 0x00, 0x00


//--------------------- .nv.info._Z20calculate_md5_kerneljPKjS0_PKhPh --------------------------
	.section	.nv.info._Z20calculate_md5_kerneljPKjS0_PKhPh,"",@"SHT_CUDA_INFO"
	.sectionflags	@""
	.align	4


	//----- nvinfo : EIATTR_CUDA_API_VERSION
	.align		4
        /*0000*/ 	.byte	0x04, 0x37
        /*0002*/ 	.short	(.L_7 - .L_6)
.L_6:
        /*0004*/ 	.word	0x00000082


	//----- nvinfo : EIATTR_KPARAM_INFO
	.align		4
.L_7:
        /*0008*/ 	.byte	0x04, 0x17
        /*000a*/ 	.short	(.L_9 - .L_8)
.L_8:
        /*000c*/ 	.word	0x00000000
        /*0010*/ 	.short	0x0004
        /*0012*/ 	.short	0x0020
        /*0014*/ 	.byte	0x00, 0xf5, 0x21, 0x00


	//----- nvinfo : EIATTR_KPARAM_INFO
	.align		4
.L_9:
        /*0018*/ 	.byte	0x04, 0x17
        /*001a*/ 	.short	(.L_11 - .L_10)
.L_10:
        /*001c*/ 	.word	0x00000000
        /*0020*/ 	.short	0x0003
        /*0022*/ 	.short	0x0018
        /*0024*/ 	.byte	0x00, 0xf5, 0x21, 0x00


	//----- nvinfo : EIATTR_KPARAM_INFO
	.align		4
.L_11:
        /*0028*/ 	.byte	0x04, 0x17
        /*002a*/ 	.short	(.L_13 - .L_12)
.L_12:
        /*002c*/ 	.word	0x00000000
        /*0030*/ 	.short	0x0002
        /*0032*/ 	.short	0x0010
        /*0034*/ 	.byte	0x00, 0xf5, 0x21, 0x00


	//----- nvinfo : EIATTR_KPARAM_INFO
	.align		4
.L_13:
        /*0038*/ 	.byte	0x04, 0x17
        /*003a*/ 	.short	(.L_15 - .L_14)
.L_14:
        /*003c*/ 	.word	0x00000000
        /*0040*/ 	.short	0x0001
        /*0042*/ 	.short	0x0008
        /*0044*/ 	.byte	0x00, 0xf5, 0x21, 0x00


	//----- nvinfo : EIATTR_KPARAM_INFO
	.align		4
.L_15:
        /*0048*/ 	.byte	0x04, 0x17
        /*004a*/ 	.short	(.L_17 - .L_16)
.L_16:
        /*004c*/ 	.word	0x00000000
        /*0050*/ 	.short	0x0000
        /*0052*/ 	.short	0x0000
        /*0054*/ 	.byte	0x00, 0xf0, 0x11, 0x00


	//----- nvinfo : EIATTR_SPARSE_MMA_MASK
	.align		4
.L_17:
        /*0058*/ 	.byte	0x03, 0x50
        /*005a*/ 	.short	0x0000


	//----- nvinfo : EIATTR_MAXREG_COUNT
	.align		4
        /*005c*/ 	.byte	0x03, 0x1b
        /*005e*/ 	.short	0x00ff


	//----- nvinfo : EIATTR_MERCURY_ISA_VERSION
	.align		4
        /*0060*/ 	.byte	0x03, 0x5f
        /*0062*/ 	.short	0x0101


	//----- nvinfo : EIATTR_VRC_CTA_INIT_COUNT
	.align		4
        /*0064*/ 	.byte	0x02, 0x4a
	.zero		1
	.zero		1


	//----- nvinfo : EIATTR_EXIT_INSTR_OFFSETS
	.align		4
        /*0068*/ 	.byte	0x04, 0x1c
        /*006a*/ 	.short	(.L_19 - .L_18)


	//   ....[0]....
.L_18:
        /*006c*/ 	.word	0x00000080


	//   ....[1]....
        /*0070*/ 	.word	0x000058c0


	//   ....[2]....
        /*0074*/ 	.word	0x00005a90


	//----- nvinfo : EIATTR_CRS_STACK_SIZE
	.align		4
.L_19:
        /*0078*/ 	.byte	0x04, 0x1e
        /*007a*/ 	.short	(.L_21 - .L_20)
.L_20:
        /*007c*/ 	.word	0x00000000


	//----- nvinfo : EIATTR_CBANK_PARAM_SIZE
	.align		4
.L_21:
        /*0080*/ 	.byte	0x03, 0x19
        /*0082*/ 	.short	0x0028


	//----- nvinfo : EIATTR_PARAM_CBANK
	.align		4
        /*0084*/ 	.byte	0x04, 0x0a
        /*0086*/ 	.short	(.L_23 - .L_22)
	.align		4
.L_22:
        /*0088*/ 	.word	index@(.nv.constant0._Z20calculate_md5_kerneljPKjS0_PKhPh)
        /*008c*/ 	.short	0x0380
        /*008e*/ 	.short	0x0028


	//----- nvinfo : EIATTR_SW_WAR
	.align		4
.L_23:
        /*0090*/ 	.byte	0x04, 0x36
        /*0092*/ 	.short	(.L_25 - .L_24)
.L_24:
        /*0094*/ 	.word	0x00000008
.L_25:


//--------------------- .nv.callgraph             --------------------------
	.section	.nv.callgraph,"",@"SHT_CUDA_CALLGRAPH"
	.align	4
	.sectionentsize	8
	.align		4
        /*0000*/ 	.word	0x00000000
	.align		4
        /*0004*/ 	.word	0xffffffff
	.align		4
        /*0008*/ 	.word	0x00000000
	.align		4
        /*000c*/ 	.word	0xfffffffe
	.align		4
        /*0010*/ 	.word	0x00000000
	.align		4
        /*0014*/ 	.word	0xfffffffd
	.align		4
        /*0018*/ 	.word	0x00000000
	.align		4
        /*001c*/ 	.word	0xfffffffc


//--------------------- .text._Z20calculate_md5_kerneljPKjS0_PKhPh --------------------------
	.section	.text._Z20calculate_md5_kerneljPKjS0_PKhPh,"ax",@progbits
	.align	128
        .global         _Z20calculate_md5_kerneljPKjS0_PKhPh
        .type           _Z20calculate_md5_kerneljPKjS0_PKhPh,@function
        .size           _Z20calculate_md5_kerneljPKjS0_PKhPh,(.L_x_33 - _Z20calculate_md5_kerneljPKjS0_PKhPh)
        .other          _Z20calculate_md5_kerneljPKjS0_PKhPh,@"STO_CUDA_ENTRY STV_DEFAULT"
_Z20calculate_md5_kerneljPKjS0_PKhPh:
.text._Z20calculate_md5_kerneljPKjS0_PKhPh:
[----:B------:R-:W0:Y:S01]  /*0000*/  LDC R1, c[0x0][0x37c] ;  /* 0x0000df00ff017b82 */ /* 0x000e220000000800 */
[----:B------:R-:W1:Y:S07]  /*0010*/  S2R R3, SR_TID.X ;  /* 0x0000000000037919 */ /* 0x000e6e0000002100 */
[----:B------:R-:W1:Y:S01]  /*0020*/  S2UR UR4, SR_CTAID.X ;  /* 0x00000000000479c3 */ /* 0x000e620000002500 */
[----:B------:R-:W2:Y:S01]  /*0030*/  LDCU UR5, c[0x0][0x380] ;  /* 0x00007000ff0577ac */ /* 0x000ea20008000800 */
[----:B0-----:R-:W-:-:S06]  /*0040*/  VIADD R1, R1, 0xffffff58 ;  /* 0xffffff5801017836 */ /* 0x001fcc0000000000 */
[----:B------:R-:W1:Y:S02]  /*0050*/  LDC R14, c[0x0][0x360] ;  /* 0x0000d800ff0e7b82 */ /* 0x000e640000000800 */
[----:B-1----:R-:W-:-:S05]  /*0060*/  IMAD R14, R14, UR4, R3 ;  /* 0x000000040e0e7c24 */ /* 0x002fca000f8e0203 */
[----:B--2---:R-:W-:-:S13]  /*0070*/  ISETP.GE.U32.AND P0, PT, R14, UR5, PT ;  /* 0x000000050e007c0c */ /* 0x004fda000bf06070 */
[----:B------:R-:W-:Y:S05]  /*0080*/  @P0 EXIT ;  /* 0x000000000000094d */ /* 0x000fea0003800000 */
[----:B------:R-:W0:Y:S01]  /*0090*/  LDCU.64 UR4, c[0x0][0x390] ;  /* 0x00007200ff0477ac */ /* 0x000e220008000a00 */
[----:B------:R-:W-:Y:S01]  /*00a0*/  IMAD.MOV.U32 R0, RZ, RZ, R1 ;  /* 0x000000ffff007224 */ /* 0x000fe200078e0001 */
[----:B------:R-:W1:Y:S01]  /*00b0*/  LDCU.64 UR6, c[0x0][0x358] ;  /* 0x00006b00ff0677ac */ /* 0x000e620008000a00 */
[----:B0-----:R-:W-:-:S04]  /*00c0*/  UISETP.NE.U32.AND UP0, UPT, UR4, URZ, UPT ;  /* 0x000000ff0400728c */ /* 0x001fc8000bf05070 */
[----:B------:R-:W-:-:S09]  /*00d0*/  UISETP.NE.AND.EX UP0, UPT, UR5, URZ, UPT, UP0 ;  /* 0x000000ff0500728c */ /* 0x000fd2000bf05300 */
[----:B-1----:R-:W-:Y:S05]  /*00e0*/  BRA.U !UP0, `(.L_x_0) ;  /* 0x0000000108147547 */ /* 0x002fea000b800000 */
[----:B------:R-:W0:Y:S02]  /*00f0*/  LDC.64 R8, c[0x0][0x390] ;  /* 0x0000e400ff087b82 */ /* 0x000e240000000a00 */
[----:B0-----:R-:W-:-:S06]  /*0100*/  IMAD.WIDE.U32 R8, R14, 0x4, R8 ;  /* 0x000000040e087825 */ /* 0x001fcc00078e0008 */
[----:B------:R0:W5:Y:S01]  /*0110*/  LDG.E R8, desc[UR6][R8.64] ;  /* 0x0000000608087981 */ /* 0x000162000c1e1900 */
[----:B------:R-:W-:Y:S01]  /*0120*/  IMAD.MOV.U32 R2, RZ, RZ, RZ ;  /* 0x000000ffff027224 */ /* 0x000fe200078e00ff */
[----:B------:R-:W-:Y:S06]  /*0130*/  BRA `(.L_x_1) ;  /* 0x0000000400d07947 */ /* 0x000fec0003800000 */
.L_x_0:
[----:B------:R-:W-:Y:S01]  /*0140*/  ISETP.NE.AND P0, PT, R14, RZ, PT ;  /* 0x000000ff0e00720c */ /* 0x000fe20003f05270 */
[----:B------:R-:W-:Y:S01]  /*0150*/  BSSY.RECONVERGENT B0, `(.L_x_1) ;  /* 0x0000072000007945 */ /* 0x000fe20003800200 */
[----:B------:R-:W-:Y:S02]  /*0160*/  IMAD.MOV.U32 R8, RZ, RZ, RZ ;  /* 0x000000ffff087224 */ /* 0x000fe400078e00ff */
[----:B------:R-:W-:-:S09]  /*0170*/  IMAD.MOV.U32 R2, RZ, RZ, RZ ;  /* 0x000000ffff027224 */ /* 0x000fd200078e00ff */
[----:B------:R-:W-:Y:S05]  /*0180*/  @!P0 BRA `(.L_x_2) ;  /* 0x0000000400b88947 */ /* 0x000fea0003800000 */
[C---:B------:R-:W-:Y:S01]  /*0190*/  ISETP.GE.U32.AND P1, PT, R14.reuse, 0x10, PT ;  /* 0x000000100e00780c */ /* 0x040fe20003f26070 */
[----:B------:R-:W-:Y:S01]  /*01a0*/  BSSY.RECONVERGENT B1, `(.L_x_3) ;  /* 0x0000034000017945 */ /* 0x000fe20003800200 */
[----:B------:R-:W-:Y:S01]  /*01b0*/  LOP3.LUT R23, R14, 0xf, RZ, 0xc0, !PT ;  /* 0x0000000f0e177812 */ /* 0x000fe200078ec0ff */
[----:B------:R-:W-:Y:S01]  /*01c0*/  IMAD.MOV.U32 R8, RZ, RZ, RZ ;  /* 0x000000ffff087224 */ /* 0x000fe200078e00ff */
[----:B------:R-:W-:Y:S02]  /*01d0*/  CS2R R2, SRZ ;  /* 0x0000000000027805 */ /* 0x000fe4000001ff00 */
[----:B------:R-:W-:-:S07]  /*01e0*/  ISETP.NE.AND P0, PT, R23, RZ, PT ;  /* 0x000000ff1700720c */ /* 0x000fce0003f05270 */
[----:B------:R-:W-:Y:S06]  /*01f0*/  @!P1 BRA `(.L_x_4) ;  /* 0x0000000000b89947 */ /* 0x000fec0003800000 */
[----:B------:R-:W0:Y:S01]  /*0200*/  LDCU.64 UR4, c[0x0][0x388] ;  /* 0x00007100ff0477ac */ /* 0x000e220008000a00 */
[----:B------:R-:W-:Y:S01]  /*0210*/  LOP3.LUT R3, R14, 0xfffffff0, RZ, 0xc0, !PT ;  /* 0xfffffff00e037812 */ /* 0x000fe200078ec0ff */
[----:B------:R-:W-:Y:S02]  /*0220*/  IMAD.MOV.U32 R8, RZ, RZ, RZ ;  /* 0x000000ffff087224 */ /* 0x000fe400078e00ff */
[----:B------:R-:W-:Y:S02]  /*0230*/  IMAD.MOV.U32 R2, RZ, RZ, RZ ;  /* 0x000000ffff027224 */ /* 0x000fe400078e00ff */
[----:B------:R-:W-:Y:S01]  /*0240*/  IMAD.MOV R25, RZ, RZ, -R3 ;  /* 0x000000ffff197224 */ /* 0x000fe200078e0a03 */
[----:B0-----:R-:W-:-:S04]  /*0250*/  UIADD3 UR4, UP0, UPT, UR4, 0x20, URZ ;  /* 0x0000002004047890 */ /* 0x001fc8000ff1e0ff */
[----:B------:R-:W-:Y:S02]  /*0260*/  UIADD3.X UR5, UPT, UPT, URZ, UR5, URZ, UP0, !UPT ;  /* 0x00000005ff057290 */ /* 0x000fe400087fe4ff */
[----:B------:R-:W-:-:S04]  /*0270*/  IMAD.U32 R4, RZ, RZ, UR4 ;  /* 0x00000004ff047e24 */ /* 0x000fc8000f8e00ff */
[----:B------:R-:W-:-:S07]  /*0280*/  IMAD.U32 R5, RZ, RZ, UR5 ;  /* 0x00000005ff057e24 */ /* 0x000fce000f8e00ff */
.L_x_5:
[----:B------:R-:W2:Y:S04]  /*0290*/  LDG.E R9, desc[UR6][R4.64+-0x20] ;  /* 0xffffe00604097981 */ /* 0x000ea8000c1e1900 */
[----:B------:R-:W2:Y:S04]  /*02a0*/  LDG.E R10, desc[UR6][R4.64+-0x1c] ;  /* 0xffffe406040a7981 */ /* 0x000ea8000c1e1900 */
[----:B------:R-:W3:Y:S04]  /*02b0*/  LDG.E R11, desc[UR6][R4.64+-0x18] ;  /* 0xffffe806040b7981 */ /* 0x000ee8000c1e1900 */
[----:B------:R-:W3:Y:S04]  /*02c0*/  LDG.E R12, desc[UR6][R4.64+-0x14] ;  /* 0xffffec06040c7981 */ /* 0x000ee8000c1e1900 */
[----:B------:R-:W4:Y:S04]  /*02d0*/  LDG.E R13, desc[UR6][R4.64+-0x10] ;  /* 0xfffff006040d7981 */ /* 0x000f28000c1e1900 */
[----:B------:R-:W4:Y:S04]  /*02e0*/  LDG.E R16, desc[UR6][R4.64+-0xc] ;  /* 0xfffff40604107981 */ /* 0x000f28000c1e1900 */
[----:B------:R-:W5:Y:S04]  /*02f0*/  LDG.E R15, desc[UR6][R4.64+-0x8] ;  /* 0xfffff806040f7981 */ /* 0x000f68000c1e1900 */
        /* <DEDUP_REMOVED lines=8> */
[----:B------:R0:W5:Y:S01]  /*0380*/  LDG.E R7, desc[UR6][R4.64+0x1c] ;  /* 0x00001c0604077981 */ /* 0x000162000c1e1900 */
[----:B------:R-:W-:Y:S01]  /*0390*/  VIADD R25, R25, 0x10 ;  /* 0x0000001019197836 */ /* 0x000fe20000000000 */
[----:B--2---:R-:W-:-:S04]  /*03a0*/  IADD3 R9, P1, P2, R10, R8, R9 ;  /* 0x000000080a097210 */ /* 0x004fc80007a3e009 */
[----:B------:R-:W-:Y:S02]  /*03b0*/  IADD3.X R2, PT, PT, RZ, R2, RZ, P1, P2 ;  /* 0x00000002ff027210 */ /* 0x000fe40000fe44ff */
[----:B---3--:R-:W-:-:S04]  /*03c0*/  IADD3 R11, P3, P4, R12, R9, R11 ;  /* 0x000000090c0b7210 */ /* 0x008fc80007c7e00b */
[----:B------:R-:W-:Y:S02]  /*03d0*/  IADD3.X R2, PT, PT, RZ, R2, RZ, P3, P4 ;  /* 0x00000002ff027210 */ /* 0x000fe40001fe84ff */
[----:B----4-:R-:W-:-:S04]  /*03e0*/  IADD3 R13, P1, P2, R16, R11, R13 ;  /* 0x0000000b100d7210 */ /* 0x010fc80007a3e00d */
[----:B------:R-:W-:Y:S02]  /*03f0*/  IADD3.X R2, PT, PT, RZ, R2, RZ, P1, P2 ;  /* 0x00000002ff027210 */ /* 0x000fe40000fe44ff */
[----:B-----5:R-:W-:-:S04]  /*0400*/  IADD3 R15, P3, P4, R18, R13, R15 ;  /* 0x0000000d120f7210 */ /* 0x020fc80007c7e00f */
[----:B------:R-:W-:Y:S02]  /*0410*/  IADD3.X R2, PT, PT, RZ, R2, RZ, P3, P4 ;  /* 0x00000002ff027210 */ /* 0x000fe40001fe84ff */
[----:B------:R-:W-:Y:S02]  /*0420*/  ISETP.NE.AND P3, PT, R25, RZ, PT ;  /* 0x000000ff1900720c */ /* 0x000fe40003f65270 */
[----:B------:R-:W-:-:S04]  /*0430*/  IADD3 R17, P5, P6, R20, R15, R17 ;  /* 0x0000000f14117210 */ /* 0x000fc80007ebe011 */
[----:B------:R-:W-:Y:S02]  /*0440*/  IADD3.X R2, PT, PT, RZ, R2, RZ, P5, P6 ;  /* 0x00000002ff027210 */ /* 0x000fe40002fec4ff */
[----:B0-----:R-:W-:Y:S02]  /*0450*/  IADD3 R4, P6, PT, R4, 0x40, RZ ;  /* 0x0000004004047810 */ /* 0x001fe40007fde0ff */
[----:B------:R-:W-:-:S03]  /*0460*/  IADD3 R19, P1, P2, R22, R17, R19 ;  /* 0x0000001116137210 */ /* 0x000fc60007a3e013 */
[----:B------:R-:W-:Y:S01]  /*0470*/  IMAD.X R5, RZ, RZ, R5, P6 ;  /* 0x000000ffff057224 */ /* 0x000fe200030e0605 */
[----:B------:R-:W-:Y:S02]  /*0480*/  IADD3.X R2, PT, PT, RZ, R2, RZ, P1, P2 ;  /* 0x00000002ff027210 */ /* 0x000fe40000fe44ff */
[----:B------:R-:W-:-:S04]  /*0490*/  IADD3 R21, P4, P5, R24, R19, R21 ;  /* 0x0000001318157210 */ /* 0x000fc80007d9e015 */
[----:B------:R-:W-:Y:S02]  /*04a0*/  IADD3.X R2, PT, PT, RZ, R2, RZ, P4, P5 ;  /* 0x00000002ff027210 */ /* 0x000fe400027ea4ff */
[----:B------:R-:W-:-:S04]  /*04b0*/  IADD3 R8, P1, P2, R7, R21, R6 ;  /* 0x0000001507087210 */ /* 0x000fc80007a3e006 */
[----:B------:R-:W-:Y:S01]  /*04c0*/  IADD3.X R2, PT, PT, RZ, R2, RZ, P1, P2 ;  /* 0x00000002ff027210 */ /* 0x000fe20000fe44ff */
[----:B------:R-:W-:Y:S08]  /*04d0*/  @P3 BRA `(.L_x_5) ;  /* 0xfffffffc006c3947 */ /* 0x000ff0000383ffff */
.L_x_4:
[----:B------:R-:W-:Y:S05]  /*04e0*/  BSYNC.RECONVERGENT B1 ;  /* 0x0000000000017941 */ /* 0x000fea0003800200 */
.L_x_3:
[----:B------:R-:W-:Y:S05]  /*04f0*/  @!P0 BRA `(.L_x_2) ;  /* 0x0000000000dc8947 */ /* 0x000fea0003800000 */
[----:B------:R-:W-:Y:S01]  /*0500*/  ISETP.GE.U32.AND P1, PT, R23, 0x8, PT ;  /* 0x000000081700780c */ /* 0x000fe20003f26070 */
[----:B------:R-:W-:Y:S01]  /*0510*/  BSSY.RECONVERGENT B1, `(.L_x_6) ;  /* 0x0000017000017945 */ /* 0x000fe20003800200 */
[----:B------:R-:W-:-:S04]  /*0520*/  LOP3.LUT R15, R14, 0x7, RZ, 0xc0, !PT ;  /* 0x000000070e0f7812 */ /* 0x000fc800078ec0ff */
[----:B------:R-:W-:-:S07]  /*0530*/  ISETP.NE.AND P0, PT, R15, RZ, PT ;  /* 0x000000ff0f00720c */ /* 0x000fce0003f05270 */
[----:B------:R-:W-:Y:S06]  /*0540*/  @!P1 BRA `(.L_x_7) ;  /* 0x00000000004c9947 */ /* 0x000fec0003800000 */
[----:B------:R-:W0:Y:S02]  /*0550*/  LDC.64 R4, c[0x0][0x388] ;  /* 0x0000e200ff047b82 */ /* 0x000e240000000a00 */
[----:B0-----:R-:W-:-:S05]  /*0560*/  IMAD.WIDE.U32 R4, R3, 0x4, R4 ;  /* 0x0000000403047825 */ /* 0x001fca00078e0004 */
[----:B------:R-:W2:Y:S04]  /*0570*/  LDG.E R7, desc[UR6][R4.64] ;  /* 0x0000000604077981 */ /* 0x000ea8000c1e1900 */
[----:B------:R-:W2:Y:S04]  /*0580*/  LDG.E R6, desc[UR6][R4.64+0x4] ;  /* 0x0000040604067981 */ /* 0x000ea8000c1e1900 */
[----:B------:R-:W3:Y:S04]  /*0590*/  LDG.E R9, desc[UR6][R4.64+0x8] ;  /* 0x0000080604097981 */ /* 0x000ee8000c1e1900 */
[----:B------:R-:W3:Y:S04]  /*05a0*/  LDG.E R10, desc[UR6][R4.64+0xc] ;  /* 0x00000c06040a7981 */ /* 0x000ee8000c1e1900 */
[----:B------:R-:W4:Y:S04]  /*05b0*/  LDG.E R11, desc[UR6][R4.64+0x10] ;  /* 0x00001006040b7981 */ /* 0x000f28000c1e1900 */
[----:B------:R-:W4:Y:S04]  /*05c0*/  LDG.E R12, desc[UR6][R4.64+0x14] ;  /* 0x00001406040c7981 */ /* 0x000f28000c1e1900 */
[----:B------:R-:W5:Y:S04]  /*05d0*/  LDG.E R13, desc[UR6][R4.64+0x18] ;  /* 0x00001806040d7981 */ /* 0x000f68000c1e1900 */
[----:B------:R-:W5:Y:S01]  /*05e0*/  LDG.E R16, desc[UR6][R4.64+0x1c] ;  /* 0x00001c0604107981 */ /* 0x000f62000c1e1900 */
        /* <DEDUP_REMOVED lines=8> */
[----:B------:R-:W-:-:S09]  /*0670*/  IADD3.X R2, PT, PT, RZ, R2, RZ, P3, P4 ;  /* 0x00000002ff027210 */ /* 0x000fd20001fe84ff */
.L_x_7:
[----:B------:R-:W-:Y:S05]  /*0680*/  BSYNC.RECONVERGENT B1 ;  /* 0x0000000000017941 */ /* 0x000fea0003800200 */
.L_x_6:
        /* <DEDUP_REMOVED lines=11> */
[----:B------:R-:W3:Y:S01]  /*0740*/  LDG.E R11, desc[UR6][R4.64+0xc] ;  /* 0x00000c06040b7981 */ /* 0x000ee2000c1e1900 */
[----:B------:R-:W-:Y:S01]  /*0750*/  VIADD R3, R3, 0x4 ;  /* 0x0000000403037836 */ /* 0x000fe20000000000 */
[----:B--2---:R-:W-:-:S04]  /*0760*/  IADD3 R7, P0, P2, R9, R8, R7 ;  /* 0x0000000809077210 */ /* 0x004fc80007a1e007 */
[----:B------:R-:W-:Y:S02]  /*0770*/  IADD3.X R2, PT, PT, RZ, R2, RZ, P0, P2 ;  /* 0x00000002ff027210 */ /* 0x000fe400007e44ff */
[----:B---3--:R-:W-:-:S04]  /*0780*/  IADD3 R8, P3, P4, R11, R7, R10 ;  /* 0x000000070b087210 */ /* 0x008fc80007c7e00a */
[----:B------:R-:W-:-:S09]  /*0790*/  IADD3.X R2, PT, PT, RZ, R2, RZ, P3, P4 ;  /* 0x00000002ff027210 */ /* 0x000fd20001fe84ff */
.L_x_9:
[----:B------:R-:W-:Y:S05]  /*07a0*/  BSYNC.RECONVERGENT B1 ;  /* 0x0000000000017941 */ /* 0x000fea0003800200 */
.L_x_8:
[----:B------:R-:W-:Y:S05]  /*07b0*/  @!P1 BRA `(.L_x_2) ;  /* 0x00000000002c9947 */ /* 0x000fea0003800000 */
[----:B------:R-:W0:Y:S01]  /*07c0*/  LDC.64 R4, c[0x0][0x388] ;  /* 0x0000e200ff047b82 */ /* 0x000e220000000a00 */
[----:B------:R-:W-:Y:S02]  /*07d0*/  IMAD.MOV R6, RZ, RZ, -R6 ;  /* 0x000000ffff067224 */ /* 0x000fe400078e0a06 */
[----:B0-----:R-:W-:-:S07]  /*07e0*/  IMAD.WIDE.U32 R4, R3, 0x4, R4 ;  /* 0x0000000403047825 */ /* 0x001fce00078e0004 */
.L_x_10:
[----:B------:R0:W2:Y:S01]  /*07f0*/  LDG.E R3, desc[UR6][R4.64] ;  /* 0x0000000604037981 */ /* 0x0000a2000c1e1900 */
[----:B------:R-:W-:-:S05]  /*0800*/  VIADD R6, R6, 0x1 ;  /* 0x0000000106067836 */ /* 0x000fca0000000000 */
[----:B------:R-:W-:Y:S02]  /*0810*/  ISETP.NE.AND P0, PT, R6, RZ, PT ;  /* 0x000000ff0600720c */ /* 0x000fe40003f05270 */
[----:B0-----:R-:W-:-:S05]  /*0820*/  IADD3 R4, P2, PT, R4, 0x4, RZ ;  /* 0x0000000404047810 */ /* 0x001fca0007f5e0ff */
[----:B------:R-:W-:Y:S01]  /*0830*/  IMAD.X R5, RZ, RZ, R5, P2 ;  /* 0x000000ffff057224 */ /* 0x000fe200010e0605 */
[----:B--2---:R-:W-:-:S05]  /*0840*/  IADD3 R8, P1, PT, R3, R8, RZ ;  /* 0x0000000803087210 */ /* 0x004fca0007f3e0ff */
[----:B------:R-:W-:Y:S01]  /*0850*/  IMAD.X R2, RZ, RZ, R2, P1 ;  /* 0x000000ffff027224 */ /* 0x000fe200008e0602 */
[----:B------:R-:W-:Y:S07]  /*0860*/  @P0 BRA `(.L_x_10) ;  /* 0xfffffffc00e00947 */ /* 0x000fee000383ffff */
.L_x_2:
[----:B------:R-:W-:Y:S05]  /*0870*/  BSYNC.RECONVERGENT B0 ;  /* 0x0000000000007941 */ /* 0x000fea0003800200 */
.L_x_1:
[----:B------:R-:W1:Y:S01]  /*0880*/  LDC.64 R6, c[0x0][0x388] ;  /* 0x0000e200ff067b82 */ /* 0x000e620000000a00 */
[----:B------:R-:W2:Y:S01]  /*0890*/  LDCU.64 UR4, c[0x0][0x398] ;  /* 0x00007300ff0477ac */ /* 0x000ea20008000a00 */
[----:B-1----:R-:W-:-:S06]  /*08a0*/  IMAD.WIDE.U32 R6, R14, 0x4, R6 ;  /* 0x000000040e067825 */ /* 0x002fcc00078e0006 */
[----:B------:R1:W3:Y:S01]  /*08b0*/  LDG.E R6, desc[UR6][R6.64] ;  /* 0x0000000606067981 */ /* 0x0002e2000c1e1900 */
[----:B------:R-:W-:Y:S01]  /*08c0*/  IMAD.MOV.U32 R10, RZ, RZ, 0x67452301 ;  /* 0x67452301ff0a7424 */ /* 0x000fe200078e00ff */
[----:B--2--5:R-:W-:Y:S01]  /*08d0*/  IADD3 R8, P2, PT, R8, UR4, RZ ;  /* 0x0000000408087c10 */ /* 0x024fe2000ff5e0ff */
[----:B------:R-:W-:Y:S01]  /*08e0*/  IMAD.MOV.U32 R11, RZ, RZ, -0x10325477 ;  /* 0xefcdab89ff0b7424 */ /* 0x000fe200078e00ff */
[----:B------:R2:W-:Y:S01]  /*08f0*/  STL [R1+0x98], RZ ;  /* 0x000098ff01007387 */ /* 0x0005e20000100800 */
[----:B------:R-:W-:Y:S01]  /*0900*/  IMAD.MOV.U32 R12, RZ, RZ, -0x67452302 ;  /* 0x98badcfeff0c7424 */ /* 0x000fe200078e00ff */
[----:B0-----:R-:W-:Y:S01]  /*0910*/  IADD3.X R9, PT, PT, R2, UR5, RZ, P2, !PT ;  /* 0x0000000502097c10 */ /* 0x001fe200097fe4ff */
[----:B------:R-:W-:Y:S01]  /*0920*/  IMAD.MOV.U32 R13, RZ, RZ, 0x10325476 ;  /* 0x10325476ff0d7424 */ /* 0x000fe200078e00ff */
[----:B------:R2:W-:Y:S01]  /*0930*/  STL.64 [R1+0x48], R10 ;  /* 0x0000480a01007387 */ /* 0x0005e20000100a00 */
[----:B------:R-:W-:Y:S01]  /*0940*/  BSSY.RECONVERGENT B0, `(.L_x_11) ;  /* 0x000017e000007945 */ /* 0x000fe20003800200 */
[----:B-1----:R-:W-:-:S02]  /*0950*/  IMAD.MOV.U32 R7, RZ, RZ, RZ ;  /* 0x000000ffff077224 */ /* 0x002fc400078e00ff */
[----:B------:R2:W-:Y:S01]  /*0960*/  STL.64 [R1+0x50], R12 ;  /* 0x0000500c01007387 */ /* 0x0005e20000100a00 */
[----:B------:R-:W-:Y:S02]  /*0970*/  IMAD.MOV.U32 R5, RZ, RZ, -0x10325477 ;  /* 0xefcdab89ff057424 */ /* 0x000fe400078e00ff */
[----:B------:R-:W-:Y:S02]  /*0980*/  IMAD.MOV.U32 R4, RZ, RZ, 0x67452301 ;  /* 0x67452301ff047424 */ /* 0x000fe400078e00ff */
[----:B------:R-:W-:Y:S02]  /*0990*/  IMAD.MOV.U32 R3, RZ, RZ, 0x10325476 ;  /* 0x10325476ff037424 */ /* 0x000fe400078e00ff */
[----:B------:R-:W-:Y:S01]  /*09a0*/  IMAD.MOV.U32 R2, RZ, RZ, -0x67452302 ;  /* 0x98badcfeff027424 */ /* 0x000fe200078e00ff */
[----:B---3--:R2:W-:Y:S01]  /*09b0*/  STL.64 [R1+0xa0], R6 ;  /* 0x0000a00601007387 */ /* 0x0085e20000100a00 */
[C---:B------:R-:W-:Y:S02]  /*09c0*/  ISETP.GE.U32.AND P0, PT, R6.reuse, 0x41, PT ;  /* 0x000000410600780c */ /* 0x040fe40003f06070 */
[----:B------:R-:W-:-:S11]  /*09d0*/  ISETP.NE.AND P1, PT, R6, RZ, PT ;  /* 0x000000ff0600720c */ /* 0x000fd60003f25270 */
[----:B--2---:R-:W-:Y:S05]  /*09e0*/  @!P0 BRA `(.L_x_12) ;  /* 0x0000001400cc8947 */ /* 0x004fea0003800000 */
[----:B------:R-:W2:Y:S04]  /*09f0*/  LDG.E.U8 R21, desc[UR6][R8.64] ;  /* 0x0000000608157981 */ /* 0x000ea8000c1e1100 */
[----:B------:R-:W2:Y:S04]  /*0a00*/  LDG.E.U8 R22, desc[UR6][R8.64+0x1] ;  /* 0x0000010608167981 */ /* 0x000ea8000c1e1100 */
[----:B------:R-:W3:Y:S04]  /*0a10*/  LDG.E.U8 R23, desc[UR6][R8.64+0x4] ;  /* 0x0000040608177981 */ /* 0x000ee8000c1e1100 */
[----:B------:R-:W3:Y:S04]  /*0a20*/  LDG.E.U8 R24, desc[UR6][R8.64+0x5] ;  /* 0x0000050608187981 */ /* 0x000ee8000c1e1100 */
[----:B------:R-:W4:Y:S04]  /*0a30*/  LDG.E.U8 R31, desc[UR6][R8.64+0x2] ;  /* 0x00000206081f7981 */ /* 0x000f28000c1e1100 */
[----:B------:R-:W5:Y:S04]  /*0a40*/  LDG.E.U8 R25, desc[UR6][R8.64+0x6] ;  /* 0x0000060608197981 */ /* 0x000f68000c1e1100 */
        /* <DEDUP_REMOVED lines=18> */
[----:B------:R-:W5:Y:S01]  /*0b70*/  LDG.E.U8 R15, desc[UR6][R8.64+0x13] ;  /* 0x00001306080f7981 */ /* 0x000f62000c1e1100 */
[----:B--2---:R-:W-:-:S03]  /*0b80*/  IMAD R26, R22, 0x100, R21 ;  /* 0x00000100161a7824 */ /* 0x004fc600078e0215 */
[----:B------:R-:W2:Y:S04]  /*0b90*/  LDG.E.U8 R21, desc[UR6][R8.64+0x17] ;  /* 0x0000170608157981 */ /* 0x000ea8000c1e1100 */
[----:B------:R-:W2:Y:S01]  /*0ba0*/  LDG.E.U8 R22, desc[UR6][R8.64+0x1a] ;  /* 0x00001a0608167981 */ /* 0x000ea2000c1e1100 */
[----:B---3--:R-:W-:-:S03]  /*0bb0*/  IMAD R36, R24, 0x100, R23 ;  /* 0x0000010018247824 */ /* 0x008fc600078e0217 */
[----:B------:R-:W3:Y:S04]  /*0bc0*/  LDG.E.U8 R23, desc[UR6][R8.64+0x1c] ;  /* 0x00001c0608177981 */ /* 0x000ee8000c1e1100 */
[----:B------:R-:W3:Y:S01]  /*0bd0*/  LDG.E.U8 R24, desc[UR6][R8.64+0x1d] ;  /* 0x00001d0608187981 */ /* 0x000ee2000c1e1100 */
[----:B----4-:R-:W-:-:S03]  /*0be0*/  IMAD R28, R31, 0x10000, R26 ;  /* 0x000100001f1c7824 */ /* 0x010fc600078e021a */
[----:B------:R-:W4:Y:S01]  /*0bf0*/  LDG.E.U8 R26, desc[UR6][R8.64+0x1e] ;  /* 0x00001e06081a7981 */ /* 0x000f22000c1e1100 */
[----:B-----5:R-:W-:Y:S02]  /*0c00*/  IMAD R31, R25, 0x10000, R36 ;  /* 0x00010000191f7824 */ /* 0x020fe400078e0224 */
[----:B------:R-:W-:Y:S01]  /*0c10*/  IMAD R3, R3, 0x1000000, R28 ;  /* 0x0100000003037824 */ /* 0x000fe200078e021c */
[----:B------:R-:W5:Y:S01]  /*0c20*/  LDG.E.U8 R25, desc[UR6][R8.64+0x1b] ;  /* 0x00001b0608197981 */ /* 0x000f62000c1e1100 */
[----:B------:R-:W-:-:S03]  /*0c30*/  IMAD R2, R2, 0x1000000, R31 ;  /* 0x0100000002027824 */ /* 0x000fc600078e021f */
[----:B------:R-:W5:Y:S04]  /*0c40*/  LDG.E.U8 R28, desc[UR6][R8.64+0x20] ;  /* 0x00002006081c7981 */ /* 0x000f68000c1e1100 */
[----:B------:R-:W5:Y:S01]  /*0c50*/  LDG.E.U8 R31, desc[UR6][R8.64+0x21] ;  /* 0x00002106081f7981 */ /* 0x000f62000c1e1100 */
[----:B------:R-:W-:-:S03]  /*0c60*/  IMAD R33, R34, 0x100, R29 ;  /* 0x0000010022217824 */ /* 0x000fc600078e021d */
        /* <DEDUP_REMOVED lines=18> */
[----:B------:R-:W5:Y:S04]  /*0d90*/  LDG.E.U8 R16, desc[UR6][R8.64+0x26] ;  /* 0x0000260608107981 */ /* 0x000f68000c1e1100 */
[----:B------:R-:W5:Y:S01]  /*0da0*/  LDG.E.U8 R19, desc[UR6][R8.64+0x2d] ;  /* 0x00002d0608137981 */ /* 0x000f62000c1e1100 */
[----:B------:R-:W-:-:S03]  /*0db0*/  IMAD R27, R27, 0x100, R20 ;  /* 0x000001001b1b7824 */ /* 0x000fc600078e0214 */
[----:B------:R-:W5:Y:S01]  /*0dc0*/  LDG.E.U8 R20, desc[UR6][R8.64+0x2e] ;  /* 0x00002e0608147981 */ /* 0x000f62000c1e1100 */
[----:B--2---:R-:W-:Y:S02]  /*0dd0*/  IMAD R21, R21, 0x1000000, R34 ;  /* 0x0100000015157824 */ /* 0x004fe400078e0222 */
[----:B------:R-:W-:Y:S02]  /*0de0*/  IMAD R34, R22, 0x10000, R27 ;  /* 0x0001000016227824 */ /* 0x000fe400078e021b */
[----:B------:R-:W2:Y:S01]  /*0df0*/  LDG.E.U8 R22, desc[UR6][R8.64+0x27] ;  /* 0x0000270608167981 */ /* 0x000ea2000c1e1100 */
[----:B---3--:R-:W-:-:S03]  /*0e00*/  IMAD R27, R24, 0x100, R23 ;  /* 0x00000100181b7824 */ /* 0x008fc600078e0217 */
[----:B------:R-:W3:Y:S01]  /*0e10*/  LDG.E.U8 R24, desc[UR6][R8.64+0x2f] ;  /* 0x00002f0608187981 */ /* 0x000ee2000c1e1100 */
[----:B----4-:R-:W-:-:S03]  /*0e20*/  IMAD R33, R26, 0x10000, R27 ;  /* 0x000100001a217824 */ /* 0x010fc600078e021b */
[----:B------:R-:W4:Y:S04]  /*0e30*/  LDG.E.U8 R26, desc[UR6][R8.64+0x30] ;  /* 0x00003006081a7981 */ /* 0x000f28000c1e1100 */
[----:B------:R-:W4:Y:S01]  /*0e40*/  LDG.E.U8 R27, desc[UR6][R8.64+0x31] ;  /* 0x00003106081b7981 */ /* 0x000f22000c1e1100 */
[----:B-----5:R-:W-:-:S03]  /*0e50*/  IMAD R25, R25, 0x1000000, R34 ;  /* 0x0100000019197824 */ /* 0x020fc600078e0222 */
        /* <DEDUP_REMOVED lines=8> */
[----:B------:R-:W-:Y:S02]  /*0ee0*/  IMAD R30, R30, 0x1000000, R33 ;  /* 0x010000001e1e7824 */ /* 0x000fe400078e0221 */
[----:B------:R-:W-:Y:S02]  /*0ef0*/  IMAD R33, R5, 0x100, R4 ;  /* 0x0000010005217824 */ /* 0x000fe400078e0204 */
[----:B------:R-:W5:Y:S04]  /*0f00*/  LDG.E.U8 R4, desc[UR6][R8.64+0x36] ;  /* 0x0000360608047981 */ /* 0x000f68000c1e1100 */
[----:B------:R-:W5:Y:S01]  /*0f10*/  LDG.E.U8 R5, desc[UR6][R8.64+0x37] ;  /* 0x0000370608057981 */ /* 0x000f62000c1e1100 */
[----:B------:R-:W-:-:S02]  /*0f20*/  IMAD R15, R15, 0x1000000, R36 ;  /* 0x010000000f0f7824 */ /* 0x000fc400078e0224 */
[----:B------:R-:W-:Y:S02]  /*0f30*/  IMAD R10, R11, 0x100, R10 ;  /* 0x000001000b0a7824 */ /* 0x000fe400078e020a */
[----:B------:R-:W5:Y:S02]  /*0f40*/  LDG.E.U8 R11, desc[UR6][R8.64+0x39] ;  /* 0x00003906080b7981 */ /* 0x000f64000c1e1100 */
[----:B------:R-:W-:Y:S02]  /*0f50*/  IMAD R36, R17, 0x10000, R10 ;  /* 0x0001000011247824 */ /* 0x000fe400078e020a */
        /* <DEDUP_REMOVED lines=8> */
[----:B--2---:R-:W-:-:S03]  /*0fe0*/  IMAD R22, R22, 0x1000000, R33 ;  /* 0x0100000016167824 */ /* 0x004fc600078e0221 */
[----:B------:R-:W2:Y:S01]  /*0ff0*/  LDG.E.U8 R33, desc[UR6][R8.64+0x3d] ;  /* 0x00003d0608217981 */ /* 0x000ea2000c1e1100 */
[----:B---3--:R-:W-:-:S03]  /*1000*/  IMAD R24, R24, 0x1000000, R19 ;  /* 0x0100000018187824 */ /* 0x008fc600078e0213 */
[----:B------:R-:W3:Y:S01]  /*1010*/  LDG.E.U8 R19, desc[UR6][R8.64+0x3f] ;  /* 0x00003f0608137981 */ /* 0x000ee2000c1e1100 */
[----:B----4-:R-:W-:Y:S02]  /*1020*/  IMAD R27, R27, 0x100, R26 ;  /* 0x000001001b1b7824 */ /* 0x010fe400078e021a */
[----:B------:R-:W-:-:S05]  /*1030*/  VIADD R26, R3, 0xd76aa477 ;  /* 0xd76aa477031a7836 */ /* 0x000fca0000000000 */
[----:B------:R-:W-:Y:S01]  /*1040*/  SHF.L.W.U32.HI R26, R26, 0x7, R26 ;  /* 0x000000071a1a7819 */ /* 0x000fe20000010e1a */
[----:B-----5:R-:W-:-:S04]  /*1050*/  IMAD R23, R23, 0x1000000, R36 ;  /* 0x0100000017177824 */ /* 0x020fc800078e0224 */
[----:B------:R-:W-:Y:S02]  /*1060*/  VIADD R35, R26, 0xefcdab89 ;  /* 0xefcdab891a237836 */ /* 0x000fe40000000000 */
[----:B------:R-:W-:-:S03]  /*1070*/  IMAD R36, R28, 0x10000, R27 ;  /* 0x000100001c247824 */ /* 0x000fc600078e021b */
[----:B------:R-:W-:-:S04]  /*1080*/  LOP3.LUT R27, R35, 0x77777777, RZ, 0xc0, !PT ;  /* 0x77777777231b7812 */ /* 0x000fc800078ec0ff */
[----:B------:R-:W-:-:S04]  /*1090*/  LOP3.LUT R27, R27, 0x98badcfe, RZ, 0x3c, !PT ;  /* 0x98badcfe1b1b7812 */ /* 0x000fc800078e3cff */
[----:B------:R-:W-:-:S04]  /*10a0*/  IADD3 R28, PT, PT, R2, -0x705f434, R27 ;  /* 0xf8fa0bcc021c7810 */ /* 0x000fc80007ffe01b */
[----:B------:R-:W-:-:S04]  /*10b0*/  LEA.HI R28, R28, R35, R28, 0xc ;  /* 0x000000231c1c7211 */ /* 0x000fc800078f601c */
[----:B------:R-:W-:-:S04]  /*10c0*/  LOP3.LUT R27, R28, 0xefcdab89, R35, 0xac, !PT ;  /* 0xefcdab891c1b7812 */ /* 0x000fc800078eac23 */
[----:B------:R-:W-:Y:S01]  /*10d0*/  IADD3 R27, PT, PT, R12, -0x4324b227, R27 ;  /* 0xbcdb4dd90c1b7810 */ /* 0x000fe20007ffe01b */
[----:B------:R-:W-:-:S03]  /*10e0*/  IMAD R29, R29, 0x1000000, R36 ;  /* 0x010000001d1d7824 */ /* 0x000fc600078e0224 */
[----:B------:R-:W-:-:S04]  /*10f0*/  LEA.HI R27, R27, R28, R27, 0x11 ;  /* 0x0000001c1b1b7211 */ /* 0x000fc800078f881b */
[----:B------:R-:W-:-:S04]  /*1100*/  LOP3.LUT R36, R35, R27, R28, 0xb8, !PT ;  /* 0x0000001b23247212 */ /* 0x000fc800078eb81c */
[----:B------:R-:W-:Y:S01]  /*1110*/  IADD3 R36, PT, PT, R13, -0x4e748589, R36 ;  /* 0xb18b7a770d247810 */ /* 0x000fe20007ffe024 */
[----:B------:R-:W-:-:S03]  /*1120*/  IMAD R31, R34, 0x100, R31 ;  /* 0x00000100221f7824 */ /* 0x000fc600078e021f */
[----:B------:R-:W-:-:S04]  /*1130*/  LEA.HI R35, R36, R27, R36, 0x16 ;  /* 0x0000001b24237211 */ /* 0x000fc800078fb024 */
[----:B------:R-:W-:-:S04]  /*1140*/  LOP3.LUT R34, R28, R35, R27, 0xb8, !PT ;  /* 0x000000231c227212 */ /* 0x000fc800078eb81b */
[----:B------:R-:W-:-:S05]  /*1150*/  IADD3 R34, PT, PT, R34, R26, R15 ;  /* 0x0000001a22227210 */ /* 0x000fca0007ffe00f */
[----:B------:R-:W-:-:S05]  /*1160*/  VIADD R34, R34, 0xe549bb38 ;  /* 0xe549bb3822227836 */ /* 0x000fca0000000000 */
        /* <DEDUP_REMOVED lines=30> */
[----:B------:R-:W-:Y:S01]  /*1350*/  IADD3 R35, PT, PT, R35, R29, R34 ;  /* 0x0000001d23237210 */ /* 0x000fe20007ffe022 */
[----:B------:R-:W-:-:S04]  /*1360*/  IMAD R4, R4, 0x10000, R31 ;  /* 0x0001000004047824 */ /* 0x000fc800078e021f */
[----:B------:R-:W-:Y:S02]  /*1370*/  VIADD R35, R35, 0x6b901122 ;  /* 0x6b90112223237836 */ /* 0x000fe40000000000 */
[----:B------:R-:W-:-:S03]  /*1380*/  IMAD R5, R5, 0x1000000, R4 ;  /* 0x0100000005057824 */ /* 0x000fc600078e0204 */
[----:B------:R-:W-:-:S04]  /*1390*/  LEA.HI R31, R35, R28, R35, 0x7 ;  /* 0x0000001c231f7211 */ /* 0x000fc800078f3823 */
[----:B------:R-:W-:-:S04]  /*13a0*/  LOP3.LUT R4, R27, R31, R28, 0xb8, !PT ;  /* 0x0000001f1b047212 */ /* 0x000fc800078eb81c */
[----:B------:R-:W-:Y:S01]  /*13b0*/  IADD3 R4, PT, PT, R4, R5, R26 ;  /* 0x0000000504047210 */ /* 0x000fe20007ffe01a */
[----:B------:R-:W-:-:S04]  /*13c0*/  IMAD R10, R11, 0x100, R10 ;  /* 0x000001000b0a7824 */ /* 0x000fc800078e020a */
[----:B------:R-:W-:Y:S02]  /*13d0*/  VIADD R4, R4, 0xfd987193 ;  /* 0xfd98719304047836 */ /* 0x000fe40000000000 */
[----:B------:R-:W-:-:S03]  /*13e0*/  IMAD R17, R17, 0x10000, R10 ;  /* 0x0001000011117824 */ /* 0x000fc600078e020a */
[----:B------:R-:W-:Y:S01]  /*13f0*/  LEA.HI R4, R4, R31, R4, 0xc ;  /* 0x0000001f04047211 */ /* 0x000fe200078f6004 */
[----:B------:R-:W-:-:S03]  /*1400*/  IMAD R16, R16, 0x1000000, R17 ;  /* 0x0100000010107824 */ /* 0x000fc600078e0211 */
[----:B------:R-:W-:-:S04]  /*1410*/  LOP3.LUT R10, R28, R4, R31, 0xb8, !PT ;  /* 0x000000041c0a7212 */ /* 0x000fc800078eb81f */
[----:B------:R-:W-:-:S05]  /*1420*/  IADD3 R10, PT, PT, R10, R16, R27 ;  /* 0x000000100a0a7210 */ /* 0x000fca0007ffe01b */
[----:B------:R-:W-:-:S05]  /*1430*/  VIADD R11, R10, 0xa679438e ;  /* 0xa679438e0a0b7836 */ /* 0x000fca0000000000 */
[----:B------:R-:W-:-:S04]  /*1440*/  LEA.HI R11, R11, R4, R11, 0x11 ;  /* 0x000000040b0b7211 */ /* 0x000fc800078f880b */
[----:B------:R-:W-:Y:S01]  /*1450*/  LOP3.LUT R10, R31, R11, R4, 0xb8, !PT ;  /* 0x0000000b1f0a7212 */ /* 0x000fe200078eb804 */
[----:B--2---:R-:W-:-:S04]  /*1460*/  IMAD R33, R33, 0x100, R18 ;  /* 0x0000010021217824 */ /* 0x004fc800078e0212 */
[----:B------:R-:W-:-:S04]  /*1470*/  IMAD R20, R20, 0x10000, R33 ;  /* 0x0001000014147824 */ /* 0x000fc800078e0221 */
[----:B---3--:R-:W-:-:S05]  /*1480*/  IMAD R19, R19, 0x1000000, R20 ;  /* 0x0100000013137824 */ /* 0x008fca00078e0214 */
        /* <DEDUP_REMOVED lines=194> */
[----:B------:R-:W-:Y:S01]  /*20b0*/  LEA.HI R10, R4, R5, R4, 0x15 ;  /* 0x00000005040a7211 */ /* 0x000fe200078fa804 */
[----:B------:R-:W-:Y:S02]  /*20c0*/  VIADD R4, R3, 0x67452301 ;  /* 0x6745230103047836 */ /* 0x000fe40000000000 */
[----:B------:R-:W-:Y:S02]  /*20d0*/  VIADD R3, R2, 0x10325476 ;  /* 0x1032547602037836 */ /* 0x000fe40000000000 */
[----:B------:R-:W-:Y:S02]  /*20e0*/  VIADD R2, R5, 0x98badcfe ;  /* 0x98badcfe05027836 */ /* 0x000fe40000000000 */
[----:B------:R-:W-:-:S03]  /*20f0*/  VIADD R5, R10, 0xefcdab89 ;  /* 0xefcdab890a057836 */ /* 0x000fc60000000000 */
[----:B------:R0:W-:Y:S04]  /*2100*/  STL.64 [R1+0x50], R2 ;  /* 0x0000500201007387 */ /* 0x0001e80000100a00 */
[----:B------:R0:W-:Y:S02]  /*2110*/  STL.64 [R1+0x48], R4 ;  /* 0x0000480401007387 */ /* 0x0001e40000100a00 */
.L_x_12:
[----:B------:R-:W-:Y:S05]  /*2120*/  BSYNC.RECONVERGENT B0 ;  /* 0x0000000000007941 */ /* 0x000fea0003800200 */
.L_x_11:
[----:B------:R-:W-:Y:S01]  /*2130*/  BSSY.RECONVERGENT B0, `(.L_x_13) ;  /* 0x0000045000007945 */ /* 0x000fe20003800200 */
[----:B------:R-:W-:Y:S01]  /*2140*/  IMAD.MOV.U32 R12, RZ, RZ, RZ ;  /* 0x000000ffff0c7224 */ /* 0x000fe200078e00ff */
[----:B------:R-:W-:Y:S02]  /*2150*/  CS2R R10, SRZ ;  /* 0x00000000000a7805 */ /* 0x000fe4000001ff00 */
[----:B------:R-:W-:Y:S05]  /*2160*/  @!P1 BRA `(.L_x_14) ;  /* 0x0000000400049947 */ /* 0x000fea0003800000 */
[----:B------:R-:W-:Y:S01]  /*2170*/  ISETP.GT.U32.AND P0, PT, R6, RZ, PT ;  /* 0x000000ff0600720c */ /* 0x000fe20003f04070 */
[----:B------:R-:W-:Y:S02]  /*2180*/  IMAD.MOV.U32 R11, RZ, RZ, RZ ;  /* 0x000000ffff0b7224 */ /* 0x000fe400078e00ff */
[----:B------:R-:W-:Y:S01]  /*2190*/  IMAD.MOV.U32 R21, RZ, RZ, RZ ;  /* 0x000000ffff157224 */ /* 0x000fe200078e00ff */
[----:B------:R-:W-:-:S13]  /*21a0*/  ISETP.GT.U32.AND.EX P0, PT, RZ, RZ, PT, P0 ;  /* 0x000000ffff00720c */ /* 0x000fda0003f04100 */
[----:B------:R-:W-:-:S05]  /*21b0*/  @!P0 IADD3 R12, P1, PT, R11, R8, RZ ;  /* 0x000000080b0c8210 */ /* 0x000fca0007f3e0ff */
[----:B------:R-:W-:-:S05]  /*21c0*/  @!P0 IMAD.X R13, R21, 0x1, R9, P1 ;  /* 0x00000001150d8824 */ /* 0x000fca00008e0609 */
[----:B------:R-:W2:Y:S01]  /*21d0*/  @!P0 LDG.E.U8 R12, desc[UR6][R12.64] ;  /* 0x000000060c0c8981 */ /* 0x000ea2000c1e1100 */
[----:B------:R-:W-:Y:S01]  /*21e0*/  @!P0 IMAD.IADD R15, R1, 0x1, R11 ;  /* 0x00000001010f8824 */ /* 0x000fe200078e020b */
[----:B------:R-:W-:Y:S01]  /*21f0*/  BSSY.RECONVERGENT B1, `(.L_x_15) ;  /* 0x000001f000017945 */ /* 0x000fe20003800200 */
[----:B------:R-:W-:Y:S01]  /*2200*/  @!P0 IMAD.MOV.U32 R11, RZ, RZ, 0x1 ;  /* 0x00000001ff0b8424 */ /* 0x000fe200078e00ff */
[----:B------:R1:W-:Y:S01]  /*2210*/  STL [R1+0x98], R6 ;  /* 0x0000980601007387 */ /* 0x0003e20000100800 */
[----:B------:R-:W-:-:S03]  /*2220*/  @!P0 IMAD.MOV.U32 R21, RZ, RZ, RZ ;  /* 0x000000ffff158224 */ /* 0x000fc600078e00ff */
[CC--:B------:R-:W-:Y:S02]  /*2230*/  IADD3 R10, P3, PT, R6.reuse, -R11.reuse, RZ ;  /* 0x8000000b060a7210 */ /* 0x0c0fe40007f7e0ff */
[----:B------:R-:W-:Y:S02]  /*2240*/  ISETP.GT.U32.AND P1, PT, R6, R11, PT ;  /* 0x0000000b0600720c */ /* 0x000fe40003f24070 */
[----:B------:R-:W-:Y:S01]  /*2250*/  ISETP.LE.U32.AND P2, PT, R10, 0x3, PT ;  /* 0x000000030a00780c */ /* 0x000fe20003f43070 */
[----:B------:R-:W-:Y:S01]  /*2260*/  IMAD.X R10, RZ, RZ, ~R21, P3 ;  /* 0x000000ffff0a7224 */ /* 0x000fe200018e0e15 */
[----:B------:R-:W-:-:S04]  /*2270*/  ISETP.GT.U32.AND.EX P1, PT, RZ, R21, PT, P1 ;  /* 0x00000015ff00720c */ /* 0x000fc80003f24110 */
[----:B------:R-:W-:Y:S01]  /*2280*/  ISETP.LE.U32.OR.EX P1, PT, R10, RZ, !P1, P2 ;  /* 0x000000ff0a00720c */ /* 0x000fe20004f23520 */
[----:B--2---:R1:W-:-:S12]  /*2290*/  @!P0 STL.U8 [R15+0x58], R12 ;  /* 0x0000580c0f008387 */ /* 0x0043d80000100000 */
[----:B------:R-:W-:Y:S05]  /*22a0*/  @P1 BRA `(.L_x_16) ;  /* 0x00000000004c1947 */ /* 0x000fea0003800000 */
[----:B------:R-:W-:Y:S02]  /*22b0*/  IADD3 R20, P1, PT, R6, -0x3, RZ ;  /* 0xfffffffd06147810 */ /* 0x000fe40007f3e0ff */
[----:B------:R-:W-:-:S03]  /*22c0*/  PLOP3.LUT P0, PT, PT, PT, PT, 0x8, 0x80 ;  /* 0x000000000080781c */ /* 0x000fc60003f0e170 */
[----:B------:R-:W-:-:S10]  /*22d0*/  IMAD.X R19, RZ, RZ, -0x1, P1 ;  /* 0xffffffffff137424 */ /* 0x000fd400008e06ff */
.L_x_17:
[----:B-1----:R-:W-:-:S05]  /*22e0*/  IADD3 R12, P1, PT, R11, R8, RZ ;  /* 0x000000080b0c7210 */ /* 0x002fca0007f3e0ff */
[----:B------:R-:W-:-:S05]  /*22f0*/  IMAD.X R13, R21, 0x1, R9, P1 ;  /* 0x00000001150d7824 */ /* 0x000fca00008e0609 */
[----:B--2---:R-:W2:Y:S04]  /*2300*/  LDG.E.U8 R10, desc[UR6][R12.64] ;  /* 0x000000060c0a7981 */ /* 0x004ea8000c1e1100 */
[----:B------:R-:W3:Y:S04]  /*2310*/  LDG.E.U8 R15, desc[UR6][R12.64+0x1] ;  /* 0x000001060c0f7981 */ /* 0x000ee8000c1e1100 */
[----:B------:R-:W4:Y:S04]  /*2320*/  LDG.E.U8 R16, desc[UR6][R12.64+0x2] ;  /* 0x000002060c107981 */ /* 0x000f28000c1e1100 */
[----:B------:R-:W5:Y:S01]  /*2330*/  LDG.E.U8 R17, desc[UR6][R12.64+0x3] ;  /* 0x000003060c117981 */ /* 0x000f62000c1e1100 */
[----:B------:R-:W-:Y:S01]  /*2340*/  IMAD.IADD R18, R1, 0x1, R11 ;  /* 0x0000000101127824 */ /* 0x000fe200078e020b */
[----:B------:R-:W-:-:S05]  /*2350*/  IADD3 R11, P1, PT, R11, 0x4, RZ ;  /* 0x000000040b0b7810 */ /* 0x000fca0007f3e0ff */
[----:B------:R-:W-:Y:S01]  /*2360*/  IMAD.X R21, RZ, RZ, R21, P1 ;  /* 0x000000ffff157224 */ /* 0x000fe200008e0615 */
[----:B------:R-:W-:-:S04]  /*2370*/  ISETP.GE.U32.AND P1, PT, R11, R20, PT ;  /* 0x000000140b00720c */ /* 0x000fc80003f26070 */
[----:B------:R-:W-:Y:S01]  /*2380*/  ISETP.GE.U32.AND.EX P1, PT, R21, R19, PT, P1 ;  /* 0x000000131500720c */ /* 0x000fe20003f26110 */
[----:B--2---:R2:W-:Y:S04]  /*2390*/  STL.U8 [R18+0x58], R10 ;  /* 0x0000580a12007387 */ /* 0x0045e80000100000 */
[----:B---3--:R2:W-:Y:S04]  /*23a0*/  STL.U8 [R18+0x59], R15 ;  /* 0x0000590f12007387 */ /* 0x0085e80000100000 */
[----:B----4-:R2:W-:Y:S04]  /*23b0*/  STL.U8 [R18+0x5a], R16 ;  /* 0x00005a1012007387 */ /* 0x0105e80000100000 */
[----:B-----5:R2:W-:Y:S01]  /*23c0*/  STL.U8 [R18+0x5b], R17 ;  /* 0x00005b1112007387 */ /* 0x0205e20000100000 */
[----:B------:R-:W-:Y:S05]  /*23d0*/  @!P1 BRA `(.L_x_17) ;  /* 0xfffffffc00c09947 */ /* 0x000fea000383ffff */
.L_x_16:
[----:B------:R-:W-:Y:S05]  /*23e0*/  BSYNC.RECONVERGENT B1 ;  /* 0x0000000000017941 */ /* 0x000fea0003800200 */
.L_x_15:
[CC--:B------:R-:W-:Y:S02]  /*23f0*/  IADD3 R7, P3, PT, R6.reuse, -R11.reuse, RZ ;  /* 0x8000000b06077210 */ /* 0x0c0fe40007f7e0ff */
[----:B------:R-:W-:Y:S02]  /*2400*/  ISETP.GT.U32.AND P2, PT, R6, R11, PT ;  /* 0x0000000b0600720c */ /* 0x000fe40003f44070 */
[----:B------:R-:W-:Y:S01]  /*2410*/  ISETP.LE.U32.AND P1, PT, R7, 0x1, PT ;  /* 0x000000010700780c */ /* 0x000fe20003f23070 */
[----:B------:R-:W-:Y:S01]  /*2420*/  IMAD.X R7, RZ, RZ, ~R21, P3 ;  /* 0x000000ffff077224 */ /* 0x000fe200018e0e15 */
[----:B------:R-:W-:-:S04]  /*2430*/  ISETP.GT.U32.AND.EX P2, PT, RZ, R21, PT, P2 ;  /* 0x00000015ff00720c */ /* 0x000fc80003f44120 */
[----:B------:R-:W-:-:S13]  /*2440*/  ISETP.LE.U32.OR.EX P1, PT, R7, RZ, !P2, P1 ;  /* 0x000000ff0700720c */ /* 0x000fda0005723510 */
[----:B--2---:R-:W-:Y:S01]  /*2450*/  @!P1 IADD3 R16, P2, PT, R11, R8, RZ ;  /* 0x000000080b109210 */ /* 0x004fe20007f5e0ff */
[----:B-1----:R-:W-:Y:S01]  /*2460*/  @!P1 IMAD.IADD R15, R1, 0x1, R11 ;  /* 0x00000001010f9824 */ /* 0x002fe200078e020b */
[----:B------:R-:W-:Y:S02]  /*2470*/  @!P1 IADD3 R11, P3, PT, R11, 0x2, RZ ;  /* 0x000000020b0b9810 */ /* 0x000fe40007f7e0ff */
[----:B------:R-:W-:Y:S01]  /*2480*/  @!P1 PLOP3.LUT P0, PT, PT, PT, PT, 0x8, 0x80 ;  /* 0x000000000080981c */ /* 0x000fe20003f0e170 */
[----:B------:R-:W-:Y:S01]  /*2490*/  @!P1 IMAD.X R17, R21, 0x1, R9, P2 ;  /* 0x0000000115119824 */ /* 0x000fe200010e0609 */
[----:B------:R-:W-:Y:S01]  /*24a0*/  ISETP.LT.U32.AND P2, PT, R11, R6, PT ;  /* 0x000000060b00720c */ /* 0x000fe20003f41070 */
[----:B------:R-:W-:-:S05]  /*24b0*/  @!P1 IMAD.X R21, RZ, RZ, R21, P3 ;  /* 0x000000ffff159224 */ /* 0x000fca00018e0615 */
[----:B------:R-:W-:-:S13]  /*24c0*/  ISETP.LT.U32.OR.EX P0, PT, R21, RZ, P0, P2 ;  /* 0x000000ff1500720c */ /* 0x000fda0000701520 */
[----:B------:R-:W-:Y:S02]  /*24d0*/  @P0 IADD3 R6, P2, PT, R11, R8, RZ ;  /* 0x000000080b060210 */ /* 0x000fe40007f5e0ff */
[----:B------:R-:W2:Y:S03]  /*24e0*/  @!P1 LDG.E.U8 R8, desc[UR6][R16.64] ;  /* 0x0000000610089981 */ /* 0x000ea6000c1e1100 */
[----:B------:R-:W-:Y:S02]  /*24f0*/  @P0 IMAD.X R7, R21, 0x1, R9, P2 ;  /* 0x0000000115070824 */ /* 0x000fe400010e0609 */
[----:B------:R-:W3:Y:S04]  /*2500*/  @!P1 LDG.E.U8 R9, desc[UR6][R16.64+0x1] ;  /* 0x0000010610099981 */ /* 0x000ee8000c1e1100 */
[----:B------:R-:W4:Y:S01]  /*2510*/  @P0 LDG.E.U8 R6, desc[UR6][R6.64] ;  /* 0x0000000606060981 */ /* 0x000f22000c1e1100 */
[----:B------:R-:W-:-:S03]  /*2520*/  @P0 IMAD.IADD R13, R1, 0x1, R11 ;  /* 0x00000001010d0824 */ /* 0x000fc600078e020b */
[----:B--2---:R1:W-:Y:S04]  /*2530*/  @!P1 STL.U8 [R15+0x58], R8 ;  /* 0x000058080f009387 */ /* 0x0043e80000100000 */
[----:B---3--:R1:W-:Y:S04]  /*2540*/  @!P1 STL.U8 [R15+0x59], R9 ;  /* 0x000059090f009387 */ /* 0x0083e80000100000 */
[----:B----4-:R1:W-:Y:S04]  /*2550*/  @P0 STL.U8 [R13+0x58], R6 ;  /* 0x000058060d000387 */ /* 0x0103e80000100000 */
[----:B------:R1:W5:Y:S04]  /*2560*/  LDL R12, [R1+0x98] ;  /* 0x00009800010c7983 */ /* 0x0003680000100800 */
[----:B------:R1:W5:Y:S02]  /*2570*/  LDL.64 R10, [R1+0xa0] ;  /* 0x0000a000010a7983 */ /* 0x0003640000100a00 */
.L_x_14:
[----:B------:R-:W-:Y:S05]  /*2580*/  BSYNC.RECONVERGENT B0 ;  /* 0x0000000000007941 */ /* 0x000fea0003800200 */
.L_x_13:
[C---:B-1---5:R-:W-:Y:S01]  /*2590*/  IADD3 R13, PT, PT, -R10.reuse, 0x37, RZ ;  /* 0x000000370a0d7810 */ /* 0x062fe20007ffe1ff */
[----:B------:R-:W-:Y:S01]  /*25a0*/  IMAD.MOV.U32 R6, RZ, RZ, 0x80 ;  /* 0x00000080ff067424 */ /* 0x000fe200078e00ff */
[C-C-:B------:R-:W-:Y:S01]  /*25b0*/  SHF.R.U64 R8, R10.reuse, 0x5, R11.reuse ;  /* 0x000000050a087819 */ /* 0x140fe2000000120b */
[----:B------:R-:W-:Y:S01]  /*25c0*/  IMAD.MOV.U32 R7, RZ, RZ, RZ ;  /* 0x000000ffff077224 */ /* 0x000fe200078e00ff */
[----:B------:R-:W-:Y:S01]  /*25d0*/  LOP3.LUT R13, R13, 0x3f, RZ, 0xc0, !PT ;  /* 0x0000003f0d0d7812 */ /* 0x000fe200078ec0ff */
[C---:B------:R-:W-:Y:S01]  /*25e0*/  IMAD.SHL.U32 R9, R10.reuse, 0x8, RZ ;  /* 0x000000080a097824 */ /* 0x040fe200078e00ff */
[C-C-:B------:R-:W-:Y:S01]  /*25f0*/  SHF.R.U64 R16, R10.reuse, 0x1d, R11.reuse ;  /* 0x0000001d0a107819 */ /* 0x140fe2000000120b */
[----:B------:R-:W-:Y:S01]  /*2600*/  STL.64 [R0+0x8], RZ ;  /* 0x000008ff00007387 */ /* 0x000fe20000100a00 */
[C---:B------:R-:W-:Y:S01]  /*2610*/  IADD3 R22, P0, PT, R13.reuse, 0x9, RZ ;  /* 0x000000090d167810 */ /* 0x040fe20007f1e0ff */
[----:B------:R-:W-:Y:S01]  /*2620*/  IMAD.IADD R18, R13, 0x1, R0 ;  /* 0x000000010d127824 */ /* 0x000fe200078e0200 */
[--C-:B------:R-:W-:Y:S01]  /*2630*/  SHF.R.U32.HI R15, RZ, 0x5, R11.reuse ;  /* 0x00000005ff0f7819 */ /* 0x100fe2000001160b */
[----:B------:R1:W-:Y:S01]  /*2640*/  STL.64 [R0], R6 ;  /* 0x0000000600007387 */ /* 0x0003e20000100a00 */
[--C-:B------:R-:W-:Y:S01]  /*2650*/  SHF.R.U32.HI R13, RZ, 0xd, R11.reuse ;  /* 0x0000000dff0d7819 */ /* 0x100fe2000001160b */
[----:B------:R-:W-:Y:S01]  /*2660*/  IMAD.X R31, RZ, RZ, RZ, P0 ;  /* 0x000000ffff1f7224 */ /* 0x000fe200000e06ff */
[----:B------:R-:W2:Y:S01]  /*2670*/  LDCU.64 UR4, c[0x0][0x3a0] ;  /* 0x00007400ff0477ac */ /* 0x000ea20008000a00 */
[----:B------:R-:W-:Y:S01]  /*2680*/  STL.64 [R0+0x10], RZ ;  /* 0x000010ff00007387 */ /* 0x000fe20000100a00 */
[----:B------:R-:W-:Y:S03]  /*2690*/  BSSY.RECONVERGENT B0, `(.L_x_18) ;  /* 0x0000191000007945 */ /* 0x000fe60003800200 */
[----:B------:R-:W-:Y:S01]  /*26a0*/  STL.64 [R0+0x18], RZ ;  /* 0x000018ff00007387 */ /* 0x000fe20000100a00 */
[----:B-1----:R-:W-:-:S03]  /*26b0*/  SHF.R.U64 R7, R10, 0xd, R11 ;  /* 0x0000000d0a077819 */ /* 0x002fc6000000120b */
[----:B------:R-:W-:Y:S01]  /*26c0*/  STL.64 [R0+0x20], RZ ;  /* 0x000020ff00007387 */ /* 0x000fe20000100a00 */
[C-C-:B------:R-:W-:Y:S02]  /*26d0*/  SHF.R.U64 R6, R10.reuse, 0x15, R11.reuse ;  /* 0x000000150a067819 */ /* 0x140fe4000000120b */
[----:B------:R-:W-:Y:S01]  /*26e0*/  IADD3 R10, P0, PT, R10, R22, RZ ;  /* 0x000000160a0a7210 */ /* 0x000fe20007f1e0ff */
[----:B------:R-:W-:Y:S04]  /*26f0*/  STL.64 [R0+0x28], RZ ;  /* 0x000028ff00007387 */ /* 0x000fe80000100a00 */
[----:B------:R-:W-:Y:S04]  /*2700*/  STL.64 [R0+0x30], RZ ;  /* 0x000030ff00007387 */ /* 0x000fe80000100a00 */
[----:B------:R-:W-:Y:S04]  /*2710*/  STL.64 [R0+0x38], RZ ;  /* 0x000038ff00007387 */ /* 0x000fe80000100a00 */
[----:B------:R-:W-:Y:S04]  /*2720*/  STL.64 [R0+0x40], RZ ;  /* 0x000040ff00007387 */ /* 0x000fe80000100a00 */
[----:B------:R1:W-:Y:S04]  /*2730*/  STL.U8 [R18+0x1], R9 ;  /* 0x0000010912007387 */ /* 0x0003e80000100000 */
[----:B------:R3:W-:Y:S04]  /*2740*/  STL.U8 [R18+0x2], R8 ;  /* 0x0000020812007387 */ /* 0x0007e80000100000 */
[----:B------:R-:W-:Y:S01]  /*2750*/  STL.U8 [R18+0x3], R7 ;  /* 0x0000030712007387 */ /* 0x000fe20000100000 */
[----:B-1----:R-:W-:Y:S01]  /*2760*/  SHF.R.U32.HI R9, RZ, 0x15, R11 ;  /* 0x00000015ff097819 */ /* 0x002fe2000001160b */
[----:B------:R-:W-:-:S02]  /*2770*/  IMAD.X R11, R11, 0x1, R31, P0 ;  /* 0x000000010b0b7824 */ /* 0x000fc400000e061f */
[----:B------:R2:W-:Y:S01]  /*2780*/  STL.U8 [R18+0x4], R6 ;  /* 0x0000040612007387 */ /* 0x0005e20000100000 */
[----:B------:R-:W-:Y:S01]  /*2790*/  ISETP.NE.AND P0, PT, R12, RZ, PT ;  /* 0x000000ff0c00720c */ /* 0x000fe20003f05270 */
[----:B---3--:R-:W-:Y:S02]  /*27a0*/  IMAD.MOV.U32 R8, RZ, RZ, RZ ;  /* 0x000000ffff087224 */ /* 0x008fe400078e00ff */
[----:B------:R1:W-:Y:S04]  /*27b0*/  STL.U8 [R18+0x5], R16 ;  /* 0x0000051012007387 */ /* 0x0003e80000100000 */
[----:B------:R1:W-:Y:S01]  /*27c0*/  STL.U8 [R18+0x6], R15 ;  /* 0x0000060f12007387 */ /* 0x0003e20000100000 */
[----:B--2---:R-:W-:-:S03]  /*27d0*/  LEA R6, P1, R14, UR4, 0x4 ;  /* 0x000000040e067c11 */ /* 0x004fc6000f8220ff */
[----:B------:R1:W-:Y:S02]  /*27e0*/  STL.U8 [R18+0x7], R13 ;  /* 0x0000070d12007387 */ /* 0x0003e40000100000 */
[----:B------:R-:W-:Y:S02]  /*27f0*/  IMAD.X R7, RZ, RZ, UR5, P1 ;  /* 0x00000005ff077e24 */ /* 0x000fe400088e06ff */
[----:B------:R1:W-:Y:S04]  /*2800*/  STL.U8 [R18+0x8], R9 ;  /* 0x0000080912007387 */ /* 0x0003e80000100000 */
[----:B------:R1:W-:Y:S01]  /*2810*/  STL.64 [R1+0xa0], R10 ;  /* 0x0000a00a01007387 */ /* 0x0003e20000100a00 */
[----:B------:R-:W-:Y:S05]  /*2820*/  @!P0 BRA `(.L_x_19) ;  /* 0x0000001400dc8947 */ /* 0x000fea0003800000 */
[C---:B------:R-:W-:Y:S01]  /*2830*/  ISETP.NE.AND P1, PT, R12.reuse, 0x40, PT ;  /* 0x000000400c00780c */ /* 0x040fe20003f25270 */
[----:B------:R-:W-:Y:S01]  /*2840*/  BSSY.RECONVERGENT B1, `(.L_x_20) ;  /* 0x0000016000017945 */ /* 0x000fe20003800200 */
[----:B------:R-:W-:Y:S01]  /*2850*/  IADD3 R33, PT, PT, -R12, 0x40, RZ ;  /* 0x000000400c217810 */ /* 0x000fe20007ffe1ff */
[----:B------:R-:W-:-:S03]  /*2860*/  IMAD.MOV.U32 R8, RZ, RZ, 0x40 ;  /* 0x00000040ff087424 */ /* 0x000fc600078e00ff */
[----:B------:R-:W-:-:S04]  /*2870*/  ISETP.LT.U32.AND P0, PT, R22, R33, PT ;  /* 0x000000211600720c */ /* 0x000fc80003f01070 */
[----:B------:R-:W-:-:S04]  /*2880*/  ISETP.LT.U32.AND.EX P0, PT, R31, RZ, PT, P0 ;  /* 0x000000ff1f00720c */ /* 0x000fc80003f01100 */
[----:B------:R-:W-:Y:S02]  /*2890*/  SEL R33, R22, R33, P0 ;  /* 0x0000002116217207 */ /* 0x000fe40000000000 */
[----:B------:R-:W-:Y:S01]  /*28a0*/  SEL R28, R31, RZ, P0 ;  /* 0x000000ff1f1c7207 */ /* 0x000fe20000000000 */
[----:B------:R-:W-:Y:S06]  /*28b0*/  @!P1 BRA `(.L_x_21) ;  /* 0x0000000000389947 */ /* 0x000fec0003800000 */
[----:B------:R-:W-:Y:S01]  /*28c0*/  BSSY.RECONVERGENT B2, `(.L_x_22) ;  /* 0x000000c000027945 */ /* 0x000fe20003800200 */
[----:B-1----:R-:W-:Y:S02]  /*28d0*/  IADD3 R13, PT, PT, R12, 0x48, R1 ;  /* 0x000000480c0d7810 */ /* 0x002fe40007ffe001 */
[----:B------:R-:W-:-:S07]  /*28e0*/  CS2R R10, SRZ ;  /* 0x00000000000a7805 */ /* 0x000fce000001ff00 */
.L_x_23:
[----:B-1----:R-:W-:-:S06]  /*28f0*/  IMAD.IADD R8, R10, 0x1, R0 ;  /* 0x000000010a087824 */ /* 0x002fcc00078e0200 */
[----:B------:R-:W2:Y:S01]  /*2900*/  LDL.U8 R8, [R8] ;  /* 0x0000000008087983 */ /* 0x000ea20000100000 */
[C---:B------:R-:W-:Y:S01]  /*2910*/  IMAD.IADD R9, R10.reuse, 0x1, R13 ;  /* 0x000000010a097824 */ /* 0x040fe200078e020d */
[----:B------:R-:W-:-:S05]  /*2920*/  IADD3 R10, P0, PT, R10, 0x1, RZ ;  /* 0x000000010a0a7810 */ /* 0x000fca0007f1e0ff */
[----:B------:R-:W-:Y:S01]  /*2930*/  IMAD.X R11, RZ, RZ, R11, P0 ;  /* 0x000000ffff0b7224 */ /* 0x000fe200000e060b */
[----:B------:R-:W-:-:S04]  /*2940*/  ISETP.GE.U32.AND P0, PT, R10, R33, PT ;  /* 0x000000210a00720c */ /* 0x000fc80003f06070 */
[----:B------:R-:W-:Y:S01]  /*2950*/  ISETP.GE.U32.AND.EX P0, PT, R11, R28, PT, P0 ;  /* 0x0000001c0b00720c */ /* 0x000fe20003f06100 */
[----:B--2---:R1:W-:-:S12]  /*2960*/  STL.U8 [R9+0x10], R8 ;  /* 0x0000100809007387 */ /* 0x0043d80000100000 */
[----:B------:R-:W-:Y:S05]  /*2970*/  @!P0 BRA `(.L_x_23) ;  /* 0xfffffffc00dc8947 */ /* 0x000fea000383ffff */
[----:B------:R-:W-:Y:S05]  /*2980*/  BSYNC.RECONVERGENT B2 ;  /* 0x0000000000027941 */ /* 0x000fea0003800200 */
.L_x_22:
[----:B-1----:R2:W5:Y:S02]  /*2990*/  LDL R8, [R1+0x98] ;  /* 0x0000980001087983 */ /* 0x0025640000100800 */
.L_x_21:
[----:B------:R-:W-:Y:S05]  /*29a0*/  BSYNC.RECONVERGENT B1 ;  /* 0x0000000000017941 */ /* 0x000fea0003800200 */
.L_x_20:
[----:B-----5:R-:W-:Y:S01]  /*29b0*/  IMAD.IADD R8, R8, 0x1, R33 ;  /* 0x0000000108087824 */ /* 0x020fe200078e0221 */
[----:B------:R-:W-:Y:S01]  /*29c0*/  BSSY.RECONVERGENT B1, `(.L_x_24) ;  /* 0x000015b000017945 */ /* 0x000fe20003800200 */
[----:B------:R-:W-:-:S03]  /*29d0*/  IADD3 R22, P1, PT, -R33, R22, RZ ;  /* 0x0000001621167210 */ /* 0x000fc60007f3e1ff */
[----:B------:R3:W-:Y:S01]  /*29e0*/  STL [R1+0x98], R8 ;  /* 0x0000980801007387 */ /* 0x0007e20000100800 */
[----:B------:R-:W-:-:S13]  /*29f0*/  ISETP.NE.AND P0, PT, R8, 0x40, PT ;  /* 0x000000400800780c */ /* 0x000fda0003f05270 */
[----:B---3--:R-:W-:Y:S05]  /*2a00*/  @P0 BRA `(.L_x_25) ;  /* 0x0000001400580947 */ /* 0x008fea0003800000 */
[----:B------:R-:W3:Y:S04]  /*2a10*/  LDL.64 R26, [R1+0x58] ;  /* 0x00005800011a7983 */ /* 0x000ee80000100a00 */
[----:B-1----:R-:W4:Y:S04]  /*2a20*/  LDL.64 R14, [R1+0x60] ;  /* 0x00006000010e7983 */ /* 0x002f280000100a00 */
[----:B------:R-:W5:Y:S04]  /*2a30*/  LDL.64 R20, [R1+0x68] ;  /* 0x0000680001147983 */ /* 0x000f680000100a00 */
[----:B------:R-:W2:Y:S04]  /*2a40*/  LDL.64 R8, [R1+0x70] ;  /* 0x0000700001087983 */ /* 0x000ea80000100a00 */
[----:B------:R-:W2:Y:S04]  /*2a50*/  LDL.64 R10, [R1+0x78] ;  /* 0x00007800010a7983 */ /* 0x000ea80000100a00 */
[----:B------:R-:W2:Y:S04]  /*2a60*/  LDL.64 R12, [R1+0x80] ;  /* 0x00008000010c7983 */ /* 0x000ea80000100a00 */
[----:B------:R-:W2:Y:S04]  /*2a70*/  LDL.64 R16, [R1+0x88] ;  /* 0x0000880001107983 */ /* 0x000ea80000100a00 */
[----:B------:R-:W2:Y:S01]  /*2a80*/  LDL.64 R18, [R1+0x90] ;  /* 0x0000900001127983 */ /* 0x000ea20000100a00 */
[----:B------:R-:W-:-:S03]  /*2a90*/  LOP3.LUT R29, R3, R5, R2, 0xb8, !PT ;  /* 0x00000005031d7212 */ /* 0x000fc600078eb802 */
[----:B------:R1:W-:Y:S01]  /*2aa0*/  STL [R1+0x98], RZ ;  /* 0x000098ff01007387 */ /* 0x0003e20000100800 */
[C---:B---3--:R-:W-:Y:S02]  /*2ab0*/  PRMT R24, R27.reuse, 0x7771, RZ ;  /* 0x000077711b187816 */ /* 0x048fe400000000ff */
[C---:B------:R-:W-:Y:S02]  /*2ac0*/  PRMT R25, R27.reuse, 0x7770, RZ ;  /* 0x000077701b197816 */ /* 0x040fe400000000ff */
[----:B------:R-:W-:Y:S02]  /*2ad0*/  PRMT R23, R27, 0x7772, RZ ;  /* 0x000077721b177816 */ /* 0x000fe400000000ff */
[----:B------:R-:W-:Y:S02]  /*2ae0*/  IADD3 R29, PT, PT, R26, R4, R29 ;  /* 0x000000041a1d7210 */ /* 0x000fe40007ffe01d */
[----:B------:R-:W-:Y:S01]  /*2af0*/  PRMT R24, R25, 0x6540, R24 ;  /* 0x0000654019187816 */ /* 0x000fe20000000018 */
[----:B------:R-:W-:Y:S01]  /*2b00*/  IMAD.U32 R25, R23, 0x10000, RZ ;  /* 0x0001000017197824 */ /* 0x000fe200078e00ff */
[----:B------:R-:W-:Y:S01]  /*2b10*/  PRMT R23, R27, 0x7773, RZ ;  /* 0x000077731b177816 */ /* 0x000fe200000000ff */
[----:B------:R-:W-:Y:S01]  /*2b20*/  VIADD R30, R29, 0xd76aa478 ;  /* 0xd76aa4781d1e7836 */ /* 0x000fe20000000000 */
[----:B-----5:R-:W-:-:S02]  /*2b30*/  PRMT R34, R21, 0x7770, RZ ;  /* 0x0000777015227816 */ /* 0x020fc400000000ff */
[----:B------:R-:W-:Y:S01]  /*2b40*/  LOP3.LUT R24, R24, 0xff0000, R25, 0xf8, !PT ;  /* 0x00ff000018187812 */ /* 0x000fe200078ef819 */
[----:B------:R-:W-:Y:S01]  /*2b50*/  IMAD.SHL.U32 R25, R23, 0x1000000, RZ ;  /* 0x0100000017197824 */ /* 0x000fe200078e00ff */
[----:B------:R-:W-:Y:S02]  /*2b60*/  LEA.HI R23, R30, R5, R30, 0x7 ;  /* 0x000000051e177211 */ /* 0x000fe400078f381e */
[----:B----4-:R-:W-:Y:S02]  /*2b70*/  PRMT R30, R15, 0x7770, RZ ;  /* 0x000077700f1e7816 */ /* 0x010fe400000000ff */
[----:B------:R-:W-:Y:S02]  /*2b80*/  LOP3.LUT R24, R24, R25, RZ, 0xfc, !PT ;  /* 0x0000001918187212 */ /* 0x000fe400078efcff */
[----:B------:R-:W-:-:S04]  /*2b90*/  LOP3.LUT R25, R2, R23, R5, 0xb8, !PT ;  /* 0x0000001702197212 */ /* 0x000fc800078eb805 */
[----:B------:R-:W-:-:S05]  /*2ba0*/  IADD3 R25, PT, PT, R25, R3, R24 ;  /* 0x0000000319197210 */ /* 0x000fca0007ffe018 */
[----:B------:R-:W-:Y:S01]  /*2bb0*/  VIADD R32, R25, 0xe8c7b756 ;  /* 0xe8c7b75619207836 */ /* 0x000fe20000000000 */
[----:B------:R-:W-:-:S04]  /*2bc0*/  PRMT R25, R15, 0x7771, RZ ;  /* 0x000077710f197816 */ /* 0x000fc800000000ff */
[----:B------:R-:W-:Y:S02]  /*2bd0*/  LEA.HI R32, R32, R23, R32, 0xc ;  /* 0x0000001720207211 */ /* 0x000fe400078f6020 */
[----:B------:R-:W-:Y:S02]  /*2be0*/  PRMT R30, R30, 0x6540, R25 ;  /* 0x000065401e1e7816 */ /* 0x000fe40000000019 */
[----:B------:R-:W-:Y:S02]  /*2bf0*/  LOP3.LUT R27, R5, R32, R23, 0xb8, !PT ;  /* 0x00000020051b7212 */ /* 0x000fe400078eb817 */
[----:B------:R-:W-:Y:S02]  /*2c00*/  PRMT R25, R15, 0x7772, RZ ;  /* 0x000077720f197816 */ /* 0x000fe400000000ff */
[----:B------:R-:W-:Y:S02]  /*2c10*/  IADD3 R27, PT, PT, R27, R2, R14 ;  /* 0x000000021b1b7210 */ /* 0x000fe40007ffe00e */
[----:B------:R-:W-:Y:S01]  /*2c20*/  PRMT R15, R15, 0x7773, RZ ;  /* 0x000077730f0f7816 */ /* 0x000fe200000000ff */
[----:B------:R-:W-:-:S02]  /*2c30*/  IMAD.U32 R25, R25, 0x10000, RZ ;  /* 0x0001000019197824 */ /* 0x000fc400078e00ff */
[----:B------:R-:W-:Y:S02]  /*2c40*/  VIADD R27, R27, 0x242070db ;  /* 0x242070db1b1b7836 */ /* 0x000fe40000000000 */
[----:B------:R-:W-:Y:S01]  /*2c50*/  IMAD.SHL.U32 R15, R15, 0x1000000, RZ ;  /* 0x010000000f0f7824 */ /* 0x000fe200078e00ff */
[----:B------:R-:W-:Y:S02]  /*2c60*/  LOP3.LUT R30, R30, 0xff0000, R25, 0xf8, !PT ;  /* 0x00ff00001e1e7812 */ /* 0x000fe400078ef819 */
[----:B------:R-:W-:Y:S02]  /*2c70*/  LEA.HI R27, R27, R32, R27, 0x11 ;  /* 0x000000201b1b7211 */ /* 0x000fe400078f881b */
[----:B------:R-:W-:Y:S02]  /*2c80*/  LOP3.LUT R30, R30, R15, RZ, 0xfc, !PT ;  /* 0x0000000f1e1e7212 */ /* 0x000fe400078efcff */
[----:B------:R-:W-:-:S04]  /*2c90*/  LOP3.LUT R15, R23, R27, R32, 0xb8, !PT ;  /* 0x0000001b170f7212 */ /* 0x000fc800078eb820 */
[----:B------:R-:W-:-:S05]  /*2ca0*/  IADD3 R15, PT, PT, R15, R5, R30 ;  /* 0x000000050f0f7210 */ /* 0x000fca0007ffe01e */
[----:B------:R-:W-:Y:S01]  /*2cb0*/  VIADD R36, R15, 0xc1bdceee ;  /* 0xc1bdceee0f247836 */ /* 0x000fe20000000000 */
[----:B------:R-:W-:-:S04]  /*2cc0*/  PRMT R15, R21, 0x7771, RZ ;  /* 0x00007771150f7816 */ /* 0x000fc800000000ff */
[----:B------:R-:W-:Y:S02]  /*2cd0*/  LEA.HI R25, R36, R27, R36, 0x16 ;  /* 0x0000001b24197211 */ /* 0x000fe400078fb024 */
[----:B------:R-:W-:Y:S02]  /*2ce0*/  PRMT R34, R34, 0x6540, R15 ;  /* 0x0000654022227816 */ /* 0x000fe4000000000f */
[C---:B------:R-:W-:Y:S02]  /*2cf0*/  PRMT R15, R21.reuse, 0x7772, RZ ;  /* 0x00007772150f7816 */ /* 0x040fe400000000ff */
[----:B------:R-:W-:Y:S02]  /*2d00*/  LOP3.LUT R29, R32, R25, R27, 0xb8, !PT ;  /* 0x00000019201d7212 */ /* 0x000fe400078eb81b */
[----:B------:R-:W-:Y:S01]  /*2d10*/  PRMT R21, R21, 0x7773, RZ ;  /* 0x0000777315157816 */ /* 0x000fe200000000ff */
[----:B------:R-:W-:Y:S01]  /*2d20*/  IMAD.U32 R15, R15, 0x10000, RZ ;  /* 0x000100000f0f7824 */ /* 0x000fe200078e00ff */
[----:B------:R-:W-:-:S03]  /*2d30*/  IADD3 R29, PT, PT, R29, R23, R20 ;  /* 0x000000171d1d7210 */ /* 0x000fc60007ffe014 */
[----:B------:R-:W-:Y:S01]  /*2d40*/  IMAD.SHL.U32 R36, R21, 0x1000000, RZ ;  /* 0x0100000015247824 */ /* 0x000fe200078e00ff */
[----:B------:R-:W-:Y:S01]  /*2d50*/  LOP3.LUT R15, R34, 0xff0000, R15, 0xf8, !PT ;  /* 0x00ff0000220f7812 */ /* 0x000fe200078ef80f */
[----:B------:R-:W-:-:S03]  /*2d60*/  VIADD R34, R29, 0xf57c0faf ;  /* 0xf57c0faf1d227836 */ /* 0x000fc60000000000 */
[----:B------:R-:W-:Y:S02]  /*2d70*/  LOP3.LUT R15, R15, R36, RZ, 0xfc, !PT ;  /* 0x000000240f0f7212 */ /* 0x000fe400078efcff */
[----:B------:R-:W-:-:S04]  /*2d80*/  LEA.HI R34, R34, R25, R34, 0x7 ;  /* 0x0000001922227211 */ /* 0x000fc800078f3822 */
[----:B------:R-:W-:-:S04]  /*2d90*/  LOP3.LUT R21, R27, R34, R25, 0xb8, !PT ;  /* 0x000000221b157212 */ /* 0x000fc800078eb819 */
[----:B------:R-:W-:Y:S02]  /*2da0*/  IADD3 R21, PT, PT, R21, R15, R32 ;  /* 0x0000000f15157210 */ /* 0x000fe40007ffe020 */
[----:B--2---:R-:W-:-:S03]  /*2db0*/  PRMT R32, R9, 0x7770, RZ ;  /* 0x0000777009207816 */ /* 0x004fc600000000ff */
[----:B------:R-:W-:Y:S01]  /*2dc0*/  VIADD R23, R21, 0x4787c62a ;  /* 0x4787c62a15177836 */ /* 0x000fe20000000000 */
[----:B------:R-:W-:-:S04]  /*2dd0*/  PRMT R21, R9, 0x7771, RZ ;  /* 0x0000777109157816 */ /* 0x000fc800000000ff */
[----:B------:R-:W-:Y:S02]  /*2de0*/  PRMT R32, R32, 0x6540, R21 ;  /* 0x0000654020207816 */ /* 0x000fe40000000015 */
[----:B------:R-:W-:Y:S02]  /*2df0*/  LEA.HI R21, R23, R34, R23, 0xc ;  /* 0x0000002217157211 */ /* 0x000fe400078f6017 */
[----:B------:R-:W-:Y:S02]  /*2e00*/  PRMT R23, R9, 0x7772, RZ ;  /* 0x0000777209177816 */ /* 0x000fe400000000ff */
        /* <DEDUP_REMOVED lines=11> */
[----:B------:R-:W-:-:S03]  /*2ec0*/  PRMT R25, R11, 0x7771, RZ ;  /* 0x000077710b197816 */ /* 0x000fc600000000ff */
        /* <DEDUP_REMOVED lines=8> */
[----:B------:R-:W-:Y:S01]  /*2f50*/  IMAD.U32 R25, R25, 0x10000, RZ ;  /* 0x0001000019197824 */ /* 0x000fe200078e00ff */
[----:B------:R-:W-:Y:S01]  /*2f60*/  PRMT R34, R13, 0x7770, RZ ;  /* 0x000077700d227816 */ /* 0x000fe200000000ff */
[----:B------:R-:W-:-:S02]  /*2f70*/  VIADD R27, R27, 0x698098d8 ;  /* 0x698098d81b1b7836 */ /* 0x000fc40000000000 */
        /* <DEDUP_REMOVED lines=8> */
[----:B------:R-:W-:Y:S02]  /*3000*/  PRMT R21, R34, 0x6540, R11 ;  /* 0x0000654022157816 */ /* 0x000fe4000000000b */
[----:B------:R-:W-:Y:S02]  /*3010*/  LEA.HI R34, R27, R25, R27, 0xc ;  /* 0x000000191b227211 */ /* 0x000fe400078f601b */
        /* <DEDUP_REMOVED lines=228> */
[----:B------:R-:W-:Y:S01]  /*3e60*/  LOP3.LUT R10, R13, R15, R8, 0x2d, !PT ;  /* 0x0000000f0d0a7212 */ /* 0x000fe200078e2d08 */
[----:B0-----:R-:W-:-:S03]  /*3e70*/  IMAD.IADD R4, R4, 0x1, R15 ;  /* 0x0000000104047824 */ /* 0x001fc600078e020f */
[----:B------:R-:W-:-:S05]  /*3e80*/  IADD3 R10, PT, PT, R10, R11, R9 ;  /* 0x0000000b0a0a7210 */ /* 0x000fca0007ffe009 */
[----:B------:R-:W-:-:S05]  /*3e90*/  VIADD R10, R10, 0xbd3af235 ;  /* 0xbd3af2350a0a7836 */ /* 0x000fca0000000000 */
[----:B------:R-:W-:-:S04]  /*3ea0*/  LEA.HI R12, R10, R15, R10, 0xa ;  /* 0x0000000f0a0c7211 */ /* 0x000fc800078f500a */
[----:B------:R-:W-:Y:S01]  /*3eb0*/  LOP3.LUT R9, R15, R12, R13, 0x2d, !PT ;  /* 0x0000000c0f097212 */ /* 0x000fe200078e2d0d */
[----:B------:R-:W-:-:S03]  /*3ec0*/  IMAD.IADD R3, R3, 0x1, R12 ;  /* 0x0000000103037824 */ /* 0x000fc600078e020c */
[----:B------:R-:W-:-:S05]  /*3ed0*/  IADD3 R9, PT, PT, R9, R14, R8 ;  /* 0x0000000e09097210 */ /* 0x000fca0007ffe008 */
[----:B------:R-:W-:-:S05]  /*3ee0*/  VIADD R9, R9, 0x2ad7d2bb ;  /* 0x2ad7d2bb09097836 */ /* 0x000fca0000000000 */
[----:B------:R-:W-:-:S04]  /*3ef0*/  LEA.HI R8, R9, R12, R9, 0xf ;  /* 0x0000000c09087211 */ /* 0x000fc800078f7809 */
[----:B------:R-:W-:Y:S01]  /*3f00*/  LOP3.LUT R9, R12, R8, R15, 0x2d, !PT ;  /* 0x000000080c097212 */ /* 0x000fe200078e2d0f */
[--C-:B------:R-:W-:Y:S02]  /*3f10*/  IMAD.IADD R10, R5, 0x1, R8.reuse ;  /* 0x00000001050a7824 */ /* 0x100fe400078e0208 */
[----:B------:R-:W-:Y:S01]  /*3f20*/  IMAD.IADD R2, R2, 0x1, R8 ;  /* 0x0000000102027824 */ /* 0x000fe200078e0208 */
[----:B------:R-:W-:Y:S01]  /*3f30*/  IADD3 R9, PT, PT, R9, R32, R13 ;  /* 0x0000002009097210 */ /* 0x000fe20007ffe00d */
[----:B------:R-:W-:-:S04]  /*3f40*/  IMAD.MOV.U32 R8, RZ, RZ, RZ ;  /* 0x000000ffff087224 */ /* 0x000fc800078e00ff */
[----:B------:R-:W-:-:S05]  /*3f50*/  VIADD R9, R9, 0xeb86d391 ;  /* 0xeb86d39109097836 */ /* 0x000fca0000000000 */
[----:B-1----:R-:W-:-:S07]  /*3f60*/  LEA.HI R5, R9, R10, R9, 0x15 ;  /* 0x0000000a09057211 */ /* 0x002fce00078fa809 */
.L_x_25:
[----:B------:R-:W-:Y:S05]  /*3f70*/  BSYNC.RECONVERGENT B1 ;  /* 0x0000000000017941 */ /* 0x000fea0003800200 */
.L_x_24:
[----:B------:R-:W-:Y:S02]  /*3f80*/  IMAD.IADD R0, R33, 0x1, R0 ;  /* 0x0000000121007824 */ /* 0x000fe400078e0200 */
[----:B------:R-:W-:-:S07]  /*3f90*/  IMAD.X R31, R31, 0x1, ~R28, P1 ;  /* 0x000000011f1f7824 */ /* 0x000fce00008e0e1c */
.L_x_19:
[----:B------:R-:W-:Y:S05]  /*3fa0*/  BSYNC.RECONVERGENT B0 ;  /* 0x0000000000007941 */ /* 0x000fea0003800200 */
.L_x_18:
[C---:B------:R-:W-:Y:S01]  /*3fb0*/  ISETP.GE.U32.AND P0, PT, R22.reuse, 0x41, PT ;  /* 0x000000411600780c */ /* 0x040fe20003f06070 */
[----:B------:R-:W-:Y:S01]  /*3fc0*/  BSSY.RECONVERGENT B0, `(.L_x_26) ;  /* 0x0000179000007945 */ /* 0x000fe20003800200 */
[----:B------:R-:W-:Y:S02]  /*3fd0*/  ISETP.NE.U32.AND P1, PT, R22, RZ, PT ;  /* 0x000000ff1600720c */ /* 0x000fe40003f25070 */
[C---:B------:R-:W-:Y:S02]  /*3fe0*/  ISETP.GE.U32.AND.EX P0, PT, R31.reuse, RZ, PT, P0 ;  /* 0x000000ff1f00720c */ /* 0x040fe40003f06100 */
[----:B------:R-:W-:-:S11]  /*3ff0*/  ISETP.NE.AND.EX P2, PT, R31, RZ, PT, P1 ;  /* 0x000000ff1f00720c */ /* 0x000fd60003f45310 */
[----:B------:R-:W-:Y:S05]  /*4000*/  @!P0 BRA `(.L_x_27) ;  /* 0x0000001400d08947 */ /* 0x000fea0003800000 */
[----:B-1----:R-:W3:Y:S04]  /*4010*/  LDL.U8 R18, [R0] ;  /* 0x0000000000127983 */ /* 0x002ee80000100000 */
[----:B------:R-:W3:Y:S04]  /*4020*/  LDL.U8 R19, [R0+0x1] ;  /* 0x0000010000137983 */ /* 0x000ee80000100000 */
[----:B------:R-:W4:Y:S04]  /*4030*/  LDL.U8 R31, [R0+0x2] ;  /* 0x00000200001f7983 */ /* 0x000f280000100000 */
[----:B------:R-:W5:Y:S04]  /*4040*/  LDL.U8 R23, [R0+0x4] ;  /* 0x0000040000177983 */ /* 0x000f680000100000 */
[----:B------:R-:W5:Y:S04]  /*4050*/  LDL.U8 R32, [R0+0x5] ;  /* 0x0000050000207983 */ /* 0x000f680000100000 */
[----:B------:R-:W2:Y:S04]  /*4060*/  LDL.U8 R29, [R0+0x8] ;  /* 0x00000800001d7983 */ /* 0x000ea80000100000 */
        /* <DEDUP_REMOVED lines=18> */
[----:B------:R-:W2:Y:S01]  /*4190*/  LDL.U8 R20, [R0+0x1a] ;  /* 0x00001a0000147983 */ /* 0x000ea20000100000 */
[----:B---3--:R-:W-:-:S03]  /*41a0*/  IMAD R18, R19, 0x100, R18 ;  /* 0x0000010013127824 */ /* 0x008fc600078e0212 */
[----:B------:R-:W3:Y:S01]  /*41b0*/  LDL.U8 R19, [R0+0x17] ;  /* 0x0000170000137983 */ /* 0x000ee20000100000 */
[----:B----4-:R-:W-:-:S03]  /*41c0*/  IMAD R31, R31, 0x10000, R18 ;  /* 0x000100001f1f7824 */ /* 0x010fc600078e0212 */
[----:B------:R-:W4:Y:S01]  /*41d0*/  LDL.U8 R18, [R0+0x13] ;  /* 0x0000130000127983 */ /* 0x000f220000100000 */
[----:B-----5:R-:W-:-:S03]  /*41e0*/  IMAD R32, R32, 0x100, R23 ;  /* 0x0000010020207824 */ /* 0x020fc600078e0217 */
[----:B------:R-:W5:Y:S01]  /*41f0*/  LDL.U8 R23, [R0+0x1c] ;  /* 0x00001c0000177983 */ /* 0x000f620000100000 */
[----:B--2---:R-:W-:-:S03]  /*4200*/  IMAD R33, R34, 0x100, R29 ;  /* 0x0000010022217824 */ /* 0x004fc600078e021d */
[----:B------:R-:W5:Y:S01]  /*4210*/  LDL.U8 R34, [R0+0x1d] ;  /* 0x00001d0000227983 */ /* 0x000f620000100000 */
[----:B------:R-:W-:Y:S02]  /*4220*/  IMAD R29, R11, 0x10000, R32 ;  /* 0x000100000b1d7824 */ /* 0x000fe400078e0220 */
[----:B------:R-:W-:Y:S02]  /*4230*/  IMAD R32, R25, 0x10000, R33 ;  /* 0x0001000019207824 */ /* 0x000fe400078e0221 */
[----:B------:R-:W2:Y:S01]  /*4240*/  LDL.U8 R25, [R0+0x1b] ;  /* 0x00001b0000197983 */ /* 0x000ea20000100000 */
[----:B------:R-:W-:-:S03]  /*4250*/  IMAD R11, R28, 0x1000000, R31 ;  /* 0x010000001c0b7824 */ /* 0x000fc600078e021f */
[----:B------:R-:W2:Y:S01]  /*4260*/  LDL.U8 R28, [R0+0x1e] ;  /* 0x00001e00001c7983 */ /* 0x000ea20000100000 */
[----:B------:R-:W-:-:S03]  /*4270*/  IMAD R10, R10, 0x1000000, R29 ;  /* 0x010000000a0a7824 */ /* 0x000fc600078e021d */
[----:B------:R-:W2:Y:S01]  /*4280*/  LDL.U8 R29, [R0+0x20] ;  /* 0x00002000001d7983 */ /* 0x000ea20000100000 */
[----:B------:R-:W-:-:S03]  /*4290*/  IMAD R9, R9, 0x1000000, R32 ;  /* 0x0100000009097824 */ /* 0x000fc600078e0220 */
[----:B------:R-:W2:Y:S04]  /*42a0*/  LDL.U8 R32, [R0+0x21] ;  /* 0x0000210000207983 */ /* 0x000ea80000100000 */
[----:B------:R-:W2:Y:S01]  /*42b0*/  LDL.U8 R31, [R0+0x22] ;  /* 0x00002200001f7983 */ /* 0x000ea20000100000 */
[----:B------:R-:W-:-:S03]  /*42c0*/  IMAD R27, R30, 0x100, R27 ;  /* 0x000001001e1b7824 */ /* 0x000fc600078e021b */
        /* <DEDUP_REMOVED lines=8> */
[----:B------:R-:W-:Y:S02]  /*4350*/  IMAD R12, R12, 0x1000000, R33 ;  /* 0x010000000c0c7824 */ /* 0x000fe400078e0221 */
[----:B------:R-:W-:Y:S02]  /*4360*/  IMAD R33, R36, 0x100, R15 ;  /* 0x0000010024217824 */ /* 0x000fe400078e020f */
[----:B------:R-:W2:Y:S02]  /*4370*/  LDL.U8 R15, [R0+0x27] ;  /* 0x00002700000f7983 */ /* 0x000ea40000100000 */
[----:B------:R-:W-:-:S02]  /*4380*/  IMAD R36, R16, 0x10000, R33 ;  /* 0x0001000010247824 */ /* 0x000fc400078e0221 */
[----:B------:R-:W2:Y:S01]  /*4390*/  LDL.U8 R16, [R0+0x28] ;  /* 0x0000280000107983 */ /* 0x000ea20000100000 */
[----:B------:R-:W-:-:S03]  /*43a0*/  IMAD R33, R24, 0x100, R17 ;  /* 0x0000010018217824 */ /* 0x000fc600078e0211 */
[----:B------:R-:W2:Y:S04]  /*43b0*/  LDL.U8 R17, [R0+0x29] ;  /* 0x0000290000117983 */ /* 0x000ea80000100000 */
[----:B------:R-:W2:Y:S01]  /*43c0*/  LDL.U8 R24, [R0+0x2d] ;  /* 0x00002d0000187983 */ /* 0x000ea20000100000 */
[----:B---3--:R-:W-:Y:S02]  /*43d0*/  IMAD R19, R19, 0x1000000, R36 ;  /* 0x0100000013137824 */ /* 0x008fe400078e0224 */
[----:B------:R-:W-:Y:S02]  /*43e0*/  IMAD R36, R20, 0x10000, R33 ;  /* 0x0001000014247824 */ /* 0x000fe400078e0221 */
[----:B------:R-:W3:Y:S01]  /*43f0*/  LDL.U8 R20, [R0+0x2a] ;  /* 0x00002a0000147983 */ /* 0x000ee20000100000 */
[----:B----4-:R-:W-:-:S03]  /*4400*/  IMAD R18, R18, 0x1000000, R21 ;  /* 0x0100000012127824 */ /* 0x010fc600078e0215 */
[----:B------:R-:W4:Y:S01]  /*4410*/  LDL.U8 R21, [R0+0x2c] ;  /* 0x00002c0000157983 */ /* 0x000f220000100000 */
[----:B-----5:R-:W-:-:S03]  /*4420*/  IMAD R33, R34, 0x100, R23 ;  /* 0x0000010022217824 */ /* 0x020fc600078e0217 */
[----:B------:R-:W5:Y:S01]  /*4430*/  LDL.U8 R23, [R0+0x2e] ;  /* 0x00002e0000177983 */ /* 0x000f620000100000 */
[----:B--2---:R-:W-:-:S03]  /*4440*/  IMAD R33, R28, 0x10000, R33 ;  /* 0x000100001c217824 */ /* 0x004fc600078e0221 */
        /* <DEDUP_REMOVED lines=8> */
[----:B------:R-:W2:Y:S01]  /*44d0*/  LDL.U8 R32, [R0+0x2f] ;  /* 0x00002f0000207983 */ /* 0x000ea20000100000 */
[----:B------:R-:W-:Y:S02]  /*44e0*/  IMAD R13, R13, 0x1000000, R34 ;  /* 0x010000000d0d7824 */ /* 0x000fe400078e0222 */
[----:B------:R-:W-:Y:S01]  /*44f0*/  IMAD R34, R14, 0x10000, R27 ;  /* 0x000100000e227824 */ /* 0x000fe200078e021b */
[----:B------:R-:W2:Y:S04]  /*4500*/  LDL.U8 R31, [R0+0x2b] ;  /* 0x00002b00001f7983 */ /* 0x000ea80000100000 */
[----:B------:R-:W2:Y:S04]  /*4510*/  LDL.U8 R14, [R0+0x34] ;  /* 0x00003400000e7983 */ /* 0x000ea80000100000 */
[----:B------:R-:W2:Y:S01]  /*4520*/  LDL.U8 R27, [R0+0x35] ;  /* 0x00003500001b7983 */ /* 0x000ea20000100000 */
[----:B------:R-:W-:-:S03]  /*4530*/  IMAD R15, R15, 0x1000000, R34 ;  /* 0x010000000f0f7824 */ /* 0x000fc600078e0222 */
[----:B------:R-:W2:Y:S01]  /*4540*/  LDL.U8 R34, [R0+0x36] ;  /* 0x0000360000227983 */ /* 0x000ea20000100000 */
[----:B------:R-:W-:Y:S02]  /*4550*/  IMAD R25, R25, 0x1000000, R36 ;  /* 0x0100000019197824 */ /* 0x000fe400078e0224 */
[----:B------:R-:W-:Y:S02]  /*4560*/  IMAD R17, R17, 0x100, R16 ;  /* 0x0000010011117824 */ /* 0x000fe400078e0210 */
[----:B------:R-:W2:Y:S02]  /*4570*/  LDL.U8 R16, [R0+0x37] ;  /* 0x0000370000107983 */ /* 0x000ea40000100000 */
[----:B---3--:R-:W-:Y:S02]  /*4580*/  IMAD R36, R20, 0x10000, R17 ;  /* 0x0001000014247824 */ /* 0x008fe400078e0211 */
[----:B------:R-:W3:Y:S04]  /*4590*/  LDL.U8 R20, [R0+0x38] ;  /* 0x0000380000147983 */ /* 0x000ee80000100000 */
[----:B------:R-:W3:Y:S01]  /*45a0*/  LDL.U8 R17, [R0+0x39] ;  /* 0x0000390000117983 */ /* 0x000ee20000100000 */
[----:B----4-:R-:W-:-:S03]  /*45b0*/  IMAD R24, R24, 0x100, R21 ;  /* 0x0000010018187824 */ /* 0x010fc600078e0215 */
[----:B------:R-:W4:Y:S01]  /*45c0*/  LDL.U8 R21, [R0+0x3a] ;  /* 0x00003a0000157983 */ /* 0x000f220000100000 */
[----:B-----5:R-:W-:-:S03]  /*45d0*/  IMAD R35, R23, 0x10000, R24 ;  /* 0x0001000017237824 */ /* 0x020fc600078e0218 */
[----:B------:R-:W5:Y:S04]  /*45e0*/  LDL.U8 R23, [R0+0x3b] ;  /* 0x00003b0000177983 */ /* 0x000f680000100000 */
[----:B------:R-:W5:Y:S01]  /*45f0*/  LDL.U8 R24, [R0+0x3c] ;  /* 0x00003c0000187983 */ /* 0x000f620000100000 */
[----:B--2---:R-:W-:-:S03]  /*4600*/  IMAD R28, R28, 0x100, R29 ;  /* 0x000001001c1c7824 */ /* 0x004fc600078e021d */
[----:B------:R-:W2:Y:S01]  /*4610*/  LDL.U8 R29, [R0+0x3d] ;  /* 0x00003d00001d7983 */ /* 0x000ea20000100000 */
[----:B------:R-:W-:-:S03]  /*4620*/  IMAD R33, R33, 0x10000, R28 ;  /* 0x0001000021217824 */ /* 0x000fc600078e021c */
[----:B------:R-:W2:Y:S01]  /*4630*/  LDL.U8 R28, [R0+0x3f] ;  /* 0x00003f00001c7983 */ /* 0x000ea20000100000 */
[----:B------:R-:W-:-:S03]  /*4640*/  IMAD R26, R26, 0x1000000, R33 ;  /* 0x010000001a1a7824 */ /* 0x000fc600078e0221 */
[----:B------:R-:W2:Y:S01]  /*4650*/  LDL.U8 R33, [R0+0x3e] ;  /* 0x00003e0000217983 */ /* 0x000ea20000100000 */
[----:B------:R-:W-:Y:S01]  /*4660*/  IMAD R27, R27, 0x100, R14 ;  /* 0x000001001b1b7824 */ /* 0x000fe200078e020e */
[----:B------:R-:W-:-:S04]  /*4670*/  LOP3.LUT R14, R3, R5, R2, 0xb8, !PT ;  /* 0x00000005030e7212 */ /* 0x000fc800078eb802 */
[----:B------:R-:W-:-:S05]  /*4680*/  IADD3 R14, PT, PT, R11, R4, R14 ;  /* 0x000000040b0e7210 */ /* 0x000fca0007ffe00e */
        /* <DEDUP_REMOVED lines=12> */
[----:B------:R-:W-:Y:S02]  /*4750*/  IMAD R31, R31, 0x1000000, R36 ;  /* 0x010000001f1f7824 */ /* 0x000fe400078e0224 */
[----:B---3--:R-:W-:Y:S01]  /*4760*/  IMAD R20, R17, 0x100, R20 ;  /* 0x0000010011147824 */ /* 0x008fe200078e0214 */
[----:B------:R-:W-:-:S04]  /*4770*/  LOP3.LUT R17, R14, R34, R27, 0xb8, !PT ;  /* 0x000000220e117212 */ /* 0x000fc800078eb81b */
[----:B------:R-:W-:-:S05]  /*4780*/  IADD3 R17, PT, PT, R17, R5, R12 ;  /* 0x0000000511117210 */ /* 0x000fca0007ffe00c */
[----:B------:R-:W-:Y:S02]  /*4790*/  VIADD R17, R17, 0xc1bdceee ;  /* 0xc1bdceee11117836 */ /* 0x000fe40000000000 */
[----:B----4-:R-:W-:-:S03]  /*47a0*/  IMAD R20, R21, 0x10000, R20 ;  /* 0x0001000015147824 */ /* 0x010fc600078e0214 */
        /* <DEDUP_REMOVED lines=35> */
[----:B------:R-:W-:Y:S02]  /*49e0*/  VIADD R17, R17, 0x6b901122 ;  /* 0x6b90112211117836 */ /* 0x000fe40000000000 */
[----:B------:R-:W-:-:S03]  /*49f0*/  IMAD R16, R16, 0x1000000, R35 ;  /* 0x0100000010107824 */ /* 0x000fc600078e0223 */
[----:B------:R-:W-:-:S04]  /*4a00*/  LEA.HI R17, R17, R14, R17, 0x7 ;  /* 0x0000000e11117211 */ /* 0x000fc800078f3811 */
[----:B------:R-:W-:-:S04]  /*4a10*/  LOP3.LUT R27, R21, R17, R14, 0xb8, !PT ;  /* 0x00000011151b7212 */ /* 0x000fc800078eb80e */
[----:B------:R-:W-:-:S05]  /*4a20*/  IADD3 R27, PT, PT, R27, R16, R36 ;  /* 0x000000101b1b7210 */ /* 0x000fca0007ffe024 */
[----:B------:R-:W-:Y:S02]  /*4a30*/  VIADD R34, R27, 0xfd987193 ;  /* 0xfd9871931b227836 */ /* 0x000fe40000000000 */
[----:B-----5:R-:W-:-:S03]  /*4a40*/  IMAD R20, R23, 0x1000000, R20 ;  /* 0x0100000017147824 */ /* 0x020fc600078e0214 */
[----:B------:R-:W-:-:S04]  /*4a50*/  LEA.HI R34, R34, R17, R34, 0xc ;  /* 0x0000001122227211 */ /* 0x000fc800078f6022 */
[----:B------:R-:W-:-:S04]  /*4a60*/  LOP3.LUT R23, R14, R34, R17, 0xb8, !PT ;  /* 0x000000220e177212 */ /* 0x000fc800078eb811 */
[----:B------:R-:W-:Y:S01]  /*4a70*/  IADD3 R23, PT, PT, R23, R20, R21 ;  /* 0x0000001417177210 */ /* 0x000fe20007ffe015 */
[----:B--2---:R-:W-:-:S04]  /*4a80*/  IMAD R24, R29, 0x100, R24 ;  /* 0x000001001d187824 */ /* 0x004fc800078e0218 */
        /* <DEDUP_REMOVED lines=198> */
[----:B0-----:R-:W-:-:S04]  /*56f0*/  IMAD.IADD R5, R5, 0x1, R14 ;  /* 0x0000000105057824 */ /* 0x001fc800078e020e */
[----:B------:R-:W-:Y:S02]  /*5700*/  VIADD R12, R12, 0xeb86d391 ;  /* 0xeb86d3910c0c7836 */ /* 0x000fe40000000000 */
[----:B------:R-:W-:Y:S02]  /*5710*/  IMAD.IADD R4, R4, 0x1, R10 ;  /* 0x0000000104047824 */ /* 0x000fe400078e020a */
[----:B------:R-:W-:Y:S01]  /*5720*/  IMAD.IADD R3, R3, 0x1, R11 ;  /* 0x0000000103037824 */ /* 0x000fe200078e020b */
[----:B------:R-:W-:Y:S01]  /*5730*/  LEA.HI R5, R12, R5, R12, 0x15 ;  /* 0x000000050c057211 */ /* 0x000fe200078fa80c */
[----:B------:R-:W-:-:S07]  /*5740*/  IMAD.IADD R2, R2, 0x1, R14 ;  /* 0x0000000102027824 */ /* 0x000fce00078e020e */
.L_x_27:
[----:B------:R-:W-:Y:S05]  /*5750*/  BSYNC.RECONVERGENT B0 ;  /* 0x0000000000007941 */ /* 0x000fea0003800200 */
.L_x_26:
[----:B------:R-:W-:Y:S04]  /*5760*/  BSSY.RECONVERGENT B0, `(.L_x_28) ;  /* 0x0000014000007945 */ /* 0x000fe80003800200 */
[----:B------:R-:W-:Y:S05]  /*5770*/  @!P2 BRA `(.L_x_29) ;  /* 0x000000000048a947 */ /* 0x000fea0003800000 */
[----:B------:R3:W-:Y:S01]  /*5780*/  STL [R1+0x98], R22 ;  /* 0x0000981601007387 */ /* 0x0007e20000100800 */
[----:B------:R-:W-:Y:S01]  /*5790*/  ISETP.NE.AND.EX P0, PT, RZ, RZ, PT, P1 ;  /* 0x000000ffff00720c */ /* 0x000fe20003f05310 */
[----:B------:R-:W-:-:S12]  /*57a0*/  IMAD.MOV.U32 R8, RZ, RZ, R22 ;  /* 0x000000ffff087224 */ /* 0x000fd800078e0016 */
[----:B---3--:R-:W-:Y:S05]  /*57b0*/  @!P0 BRA `(.L_x_29) ;  /* 0x0000000000388947 */ /* 0x008fea0003800000 */
[----:B------:R-:W-:Y:S01]  /*57c0*/  BSSY.RECONVERGENT B1, `(.L_x_30) ;  /* 0x000000c000017945 */ /* 0x000fe20003800200 */
[----:B-1----:R-:W-:Y:S02]  /*57d0*/  IMAD.MOV.U32 R9, RZ, RZ, RZ ;  /* 0x000000ffff097224 */ /* 0x002fe400078e00ff */
[----:B------:R-:W-:-:S07]  /*57e0*/  IMAD.MOV.U32 R10, RZ, RZ, RZ ;  /* 0x000000ffff0a7224 */ /* 0x000fce00078e00ff */
.L_x_31:
[----:B-1----:R-:W-:-:S06]  /*57f0*/  IMAD.IADD R8, R0, 0x1, R9 ;  /* 0x0000000100087824 */ /* 0x002fcc00078e0209 */
[----:B------:R-:W3:Y:S01]  /*5800*/  LDL.U8 R8, [R8] ;  /* 0x0000000008087983 */ /* 0x000ee20000100000 */
[----:B------:R-:W-:Y:S01]  /*5810*/  IMAD.IADD R11, R1, 0x1, R9 ;  /* 0x00000001010b7824 */ /* 0x000fe200078e0209 */
[----:B------:R-:W-:-:S05]  /*5820*/  IADD3 R9, P0, PT, R9, 0x1, RZ ;  /* 0x0000000109097810 */ /* 0x000fca0007f1e0ff */
[----:B------:R-:W-:Y:S01]  /*5830*/  IMAD.X R10, RZ, RZ, R10, P0 ;  /* 0x000000ffff0a7224 */ /* 0x000fe200000e060a */
[----:B------:R-:W-:-:S04]  /*5840*/  ISETP.GE.U32.AND P0, PT, R9, R22, PT ;  /* 0x000000160900720c */ /* 0x000fc80003f06070 */
[----:B------:R-:W-:Y:S01]  /*5850*/  ISETP.GE.U32.AND.EX P0, PT, R10, RZ, PT, P0 ;  /* 0x000000ff0a00720c */ /* 0x000fe20003f06100 */
[----:B---3--:R1:W-:-:S12]  /*5860*/  STL.U8 [R11+0x58], R8 ;  /* 0x000058080b007387 */ /* 0x0083d80000100000 */
[----:B------:R-:W-:Y:S05]  /*5870*/  @!P0 BRA `(.L_x_31) ;  /* 0xfffffffc00dc8947 */ /* 0x000fea000383ffff */
[----:B------:R-:W-:Y:S05]  /*5880*/  BSYNC.RECONVERGENT B1 ;  /* 0x0000000000017941 */ /* 0x000fea0003800200 */
.L_x_30:
[----:B-1----:R3:W5:Y:S02]  /*5890*/  LDL R8, [R1+0x98] ;  /* 0x0000980001087983 */ /* 0x0027640000100800 */
.L_x_29:
[----:B------:R-:W-:Y:S05]  /*58a0*/  BSYNC.RECONVERGENT B0 ;  /* 0x0000000000007941 */ /* 0x000fea0003800200 */
.L_x_28:
[----:B-----5:R-:W-:-:S13]  /*58b0*/  ISETP.NE.AND P0, PT, R8, RZ, PT ;  /* 0x000000ff0800720c */ /* 0x020fda0003f05270 */
[----:B------:R-:W-:Y:S05]  /*58c0*/  @P0 EXIT ;  /* 0x000000000000094d */ /* 0x000fea0003800000 */
[--C-:B-1----:R-:W-:Y:S01]  /*58d0*/  SHF.R.U32.HI R9, RZ, 0x8, R4.reuse ;  /* 0x00000008ff097819 */ /* 0x102fe20000011604 */
[----:B------:R0:W-:Y:S01]  /*58e0*/  STG.E.U8 desc[UR6][R6.64+0x4], R5 ;  /* 0x0000040506007986 */ /* 0x0001e2000c101106 */
[--C-:B------:R-:W-:Y:S02]  /*58f0*/  SHF.R.U32.HI R11, RZ, 0x10, R4.reuse ;  /* 0x00000010ff0b7819 */ /* 0x100fe40000011604 */
[----:B------:R-:W-:Y:S01]  /*5900*/  SHF.R.U32.HI R13, RZ, 0x18, R4 ;  /* 0x00000018ff0d7819 */ /* 0x000fe20000011604 */
[----:B------:R1:W-:Y:S01]  /*5910*/  STG.E.U8 desc[UR6][R6.64+0x1], R9 ;  /* 0x0000010906007986 */ /* 0x0003e2000c101106 */
[--C-:B------:R-:W-:Y:S02]  /*5920*/  SHF.R.U32.HI R15, RZ, 0x8, R5.reuse ;  /* 0x00000008ff0f7819 */ /* 0x100fe40000011605 */
[--C-:B------:R-:W-:Y:S01]  /*5930*/  SHF.R.U32.HI R17, RZ, 0x10, R5.reuse ;  /* 0x00000010ff117819 */ /* 0x100fe20000011605 */
[----:B------:R4:W-:Y:S01]  /*5940*/  STG.E.U8 desc[UR6][R6.64+0x2], R11 ;  /* 0x0000020b06007986 */ /* 0x0009e2000c101106 */
[----:B------:R-:W-:-:S02]  /*5950*/  SHF.R.U32.HI R19, RZ, 0x18, R5 ;  /* 0x00000018ff137819 */ /* 0x000fc40000011605 */
[--C-:B------:R-:W-:Y:S01]  /*5960*/  SHF.R.U32.HI R21, RZ, 0x8, R2.reuse ;  /* 0x00000008ff157819 */ /* 0x100fe20000011602 */
[----:B------:R5:W-:Y:S01]  /*5970*/  STG.E.U8 desc[UR6][R6.64+0x3], R13 ;  /* 0x0000030d06007986 */ /* 0x000be2000c101106 */
[--C-:B0-----:R-:W-:Y:S02]  /*5980*/  SHF.R.U32.HI R5, RZ, 0x10, R2.reuse ;  /* 0x00000010ff057819 */ /* 0x101fe40000011602 */
[--C-:B------:R-:W-:Y:S01]  /*5990*/  SHF.R.U32.HI R23, RZ, 0x10, R3.reuse ;  /* 0x00000010ff177819 */ /* 0x100fe20000011603 */
[----:B------:R-:W-:Y:S01]  /*59a0*/  STG.E.U8 desc[UR6][R6.64], R4 ;  /* 0x0000000406007986 */ /* 0x000fe2000c101106 */
[----:B-1----:R-:W-:Y:S02]  /*59b0*/  SHF.R.U32.HI R9, RZ, 0x18, R2 ;  /* 0x00000018ff097819 */ /* 0x002fe40000011602 */
[--C-:B----4-:R-:W-:Y:S01]  /*59c0*/  SHF.R.U32.HI R11, RZ, 0x8, R3.reuse ;  /* 0x00000008ff0b7819 */ /* 0x110fe20000011603 */
[----:B------:R-:W-:Y:S01]  /*59d0*/  STG.E.U8 desc[UR6][R6.64+0x5], R15 ;  /* 0x0000050f06007986 */ /* 0x000fe2000c101106 */
[----:B-----5:R-:W-:-:S03]  /*59e0*/  SHF.R.U32.HI R13, RZ, 0x18, R3 ;  /* 0x00000018ff0d7819 */ /* 0x020fc60000011603 */
[----:B------:R-:W-:Y:S04]  /*59f0*/  STG.E.U8 desc[UR6][R6.64+0x6], R17 ;  /* 0x0000061106007986 */ /* 0x000fe8000c101106 */
        /* <DEDUP_REMOVED lines=8> */
[----:B------:R-:W-:Y:S01]  /*5a80*/  STG.E.U8 desc[UR6][R6.64+0xf], R13 ;  /* 0x00000f0d06007986 */ /* 0x000fe2000c101106 */
[----:B------:R-:W-:Y:S05]  /*5a90*/  EXIT ;  /* 0x000000000000794d */ /* 0x000fea0003800000 */
.L_x_32:
[----:B------:R-:W-:-:S00]  /*5aa0*/  BRA `(.L_x_32) ;  /* 0xfffffffc00fc7947 */ /* 0x000fc0000383ffff */
[----:B------:R-:W-:-:S00]  /*5ab0*/  NOP ;  /* 0x0000000000007918 */ /* 0x000fc00000000000 */
        /* <DEDUP_REMOVED lines=12> */
.L_x_33:


//--------------------- .nv.shared.reserved.0     --------------------------
	.section	.nv.shared.reserved.0,"aw",@nobits
	.weak		__nv_reservedSMEM_offset_0_alias
	.size		__nv_reservedSMEM_offset_0_alias, 0, 64
	.other		__nv_reservedSMEM_offset_0_alias,@"STO_CUDA_RESERVED_SHARED STV_DEFAULT"
__nv_reservedSMEM_offset_0_alias:
	.zero		0
	.zero		64


//--------------------- .nv.constant0._Z20calculate_md5_kerneljPKjS0_PKhPh --------------------------
	.section	.nv.constant0._Z20calculate_md5_kerneljPKjS0_PKhPh,"a",@progbits
	.sectionflags	@""
	.align	4
.nv.constant0._Z20calculate_md5_kerneljPKjS0_PKhPh:
	.zero		936


//--------------------- SYMBOLS --------------------------

	.type		.nv.reservedSmem.offset0,@object
	.size		.nv.reservedSmem.offset0,0x4
